//
// Generated by NVIDIA NVVM Compiler
//
// Compiler Build ID: CL-36424714
// Cuda compilation tools, release 13.0, V13.0.88
// Based on NVVM 20.0.0
//

.version 9.0
.target sm_100
.address_size 64

	// .globl	_Z9native_mmPfS_S_iiiiii
// _ZZ8tiled_mmPfS_S_iiiiiiE5tileA has been demoted
// _ZZ8tiled_mmPfS_S_iiiiiiE5tileB has been demoted
// _ZZ22tiled_mm_double_bufferPfS_S_iiiiiiE5tileA has been demoted
// _ZZ22tiled_mm_double_bufferPfS_S_iiiiiiE5tileB has been demoted

.visible .entry _Z9native_mmPfS_S_iiiiii(
	.param .u64 .ptr .align 1 _Z9native_mmPfS_S_iiiiii_param_0,
	.param .u64 .ptr .align 1 _Z9native_mmPfS_S_iiiiii_param_1,
	.param .u64 .ptr .align 1 _Z9native_mmPfS_S_iiiiii_param_2,
	.param .u32 _Z9native_mmPfS_S_iiiiii_param_3,
	.param .u32 _Z9native_mmPfS_S_iiiiii_param_4,
	.param .u32 _Z9native_mmPfS_S_iiiiii_param_5,
	.param .u32 _Z9native_mmPfS_S_iiiiii_param_6,
	.param .u32 _Z9native_mmPfS_S_iiiiii_param_7,
	.param .u32 _Z9native_mmPfS_S_iiiiii_param_8
)
{
	.reg .pred 	%p<14>;
	.reg .b32 	%r<44>;
	.reg .b32 	%f<55>;
	.reg .b64 	%rd<40>;

	ld.param.u64 	%rd6, [_Z9native_mmPfS_S_iiiiii_param_0];
	ld.param.u64 	%rd7, [_Z9native_mmPfS_S_iiiiii_param_1];
	ld.param.u64 	%rd5, [_Z9native_mmPfS_S_iiiiii_param_2];
	ld.param.u32 	%r20, [_Z9native_mmPfS_S_iiiiii_param_6];
	ld.param.u32 	%r21, [_Z9native_mmPfS_S_iiiiii_param_7];
	ld.param.u32 	%r22, [_Z9native_mmPfS_S_iiiiii_param_8];
	cvta.to.global.u64 	%rd1, %rd7;
	cvta.to.global.u64 	%rd2, %rd6;
	mov.u32 	%r23, %ctaid.y;
	mov.u32 	%r24, %ntid.y;
	mov.u32 	%r25, %tid.y;
	mad.lo.s32 	%r1, %r23, %r24, %r25;
	mov.u32 	%r26, %ctaid.x;
	mov.u32 	%r27, %ntid.x;
	mov.u32 	%r28, %tid.x;
	mad.lo.s32 	%r2, %r26, %r27, %r28;
	setp.ge.s32 	%p1, %r1, %r20;
	setp.ge.s32 	%p2, %r2, %r21;
	or.pred  	%p3, %p1, %p2;
	setp.lt.s32 	%p4, %r22, 1;
	or.pred  	%p5, %p3, %p4;
	@%p5 bra 	$L__BB0_12;
	cvta.to.global.u64 	%rd8, %rd5;
	mul.lo.s32 	%r3, %r20, %r1;
	add.s32 	%r30, %r3, %r2;
	mul.wide.s32 	%rd9, %r30, 4;
	add.s64 	%rd3, %rd8, %rd9;
	ld.global.f32 	%f52, [%rd3];
	and.b32  	%r4, %r22, 7;
	setp.lt.u32 	%p6, %r22, 8;
	mov.b32 	%r42, 0;
	@%p6 bra 	$L__BB0_4;
	and.b32  	%r42, %r22, 2147483640;
	neg.s32 	%r40, %r42;
	shl.b32 	%r7, %r21, 3;
	add.s64 	%rd4, %rd2, 16;
	mul.wide.s32 	%rd14, %r21, 4;
	mov.u32 	%r38, %r3;
	mov.u32 	%r39, %r2;
$L__BB0_3:
	.pragma "nounroll";
	mul.wide.s32 	%rd10, %r38, 4;
	add.s64 	%rd11, %rd4, %rd10;
	ld.global.f32 	%f9, [%rd11+-16];
	mul.wide.s32 	%rd12, %r39, 4;
	add.s64 	%rd13, %rd1, %rd12;
	ld.global.f32 	%f10, [%rd13];
	fma.rn.f32 	%f11, %f9, %f10, %f52;
	st.global.f32 	[%rd3], %f11;
	ld.global.f32 	%f12, [%rd11+-12];
	add.s64 	%rd15, %rd13, %rd14;
	ld.global.f32 	%f13, [%rd15];
	fma.rn.f32 	%f14, %f12, %f13, %f11;
	st.global.f32 	[%rd3], %f14;
	ld.global.f32 	%f15, [%rd11+-8];
	add.s64 	%rd16, %rd15, %rd14;
	ld.global.f32 	%f16, [%rd16];
	fma.rn.f32 	%f17, %f15, %f16, %f14;
	st.global.f32 	[%rd3], %f17;
	ld.global.f32 	%f18, [%rd11+-4];
	add.s64 	%rd17, %rd16, %rd14;
	ld.global.f32 	%f19, [%rd17];
	fma.rn.f32 	%f20, %f18, %f19, %f17;
	st.global.f32 	[%rd3], %f20;
	ld.global.f32 	%f21, [%rd11];
	add.s64 	%rd18, %rd17, %rd14;
	ld.global.f32 	%f22, [%rd18];
	fma.rn.f32 	%f23, %f21, %f22, %f20;
	st.global.f32 	[%rd3], %f23;
	ld.global.f32 	%f24, [%rd11+4];
	add.s64 	%rd19, %rd18, %rd14;
	ld.global.f32 	%f25, [%rd19];
	fma.rn.f32 	%f26, %f24, %f25, %f23;
	st.global.f32 	[%rd3], %f26;
	ld.global.f32 	%f27, [%rd11+8];
	add.s64 	%rd20, %rd19, %rd14;
	ld.global.f32 	%f28, [%rd20];
	fma.rn.f32 	%f29, %f27, %f28, %f26;
	st.global.f32 	[%rd3], %f29;
	ld.global.f32 	%f30, [%rd11+12];
	add.s64 	%rd21, %rd20, %rd14;
	ld.global.f32 	%f31, [%rd21];
	fma.rn.f32 	%f52, %f30, %f31, %f29;
	st.global.f32 	[%rd3], %f52;
	add.s32 	%r40, %r40, 8;
	add.s32 	%r39, %r39, %r7;
	add.s32 	%r38, %r38, 8;
	setp.ne.s32 	%p7, %r40, 0;
	@%p7 bra 	$L__BB0_3;
$L__BB0_4:
	setp.eq.s32 	%p8, %r4, 0;
	@%p8 bra 	$L__BB0_12;
	and.b32  	%r15, %r22, 3;
	setp.lt.u32 	%p9, %r4, 4;
	@%p9 bra 	$L__BB0_7;
	add.s32 	%r31, %r42, %r3;
	mul.wide.s32 	%rd22, %r31, 4;
	add.s64 	%rd23, %rd2, %rd22;
	ld.global.f32 	%f32, [%rd23];
	mad.lo.s32 	%r32, %r42, %r21, %r2;
	mul.wide.s32 	%rd24, %r32, 4;
	add.s64 	%rd25, %rd1, %rd24;
	ld.global.f32 	%f33, [%rd25];
	fma.rn.f32 	%f34, %f32, %f33, %f52;
	st.global.f32 	[%rd3], %f34;
	ld.global.f32 	%f35, [%rd23+4];
	mul.wide.s32 	%rd26, %r21, 4;
	add.s64 	%rd27, %rd25, %rd26;
	ld.global.f32 	%f36, [%rd27];
	fma.rn.f32 	%f37, %f35, %f36, %f34;
	st.global.f32 	[%rd3], %f37;
	ld.global.f32 	%f38, [%rd23+8];
	add.s64 	%rd28, %rd27, %rd26;
	ld.global.f32 	%f39, [%rd28];
	fma.rn.f32 	%f40, %f38, %f39, %f37;
	st.global.f32 	[%rd3], %f40;
	ld.global.f32 	%f41, [%rd23+12];
	add.s64 	%rd29, %rd28, %rd26;
	ld.global.f32 	%f42, [%rd29];
	fma.rn.f32 	%f52, %f41, %f42, %f40;
	st.global.f32 	[%rd3], %f52;
	add.s32 	%r42, %r42, 4;
$L__BB0_7:
	setp.eq.s32 	%p10, %r15, 0;
	@%p10 bra 	$L__BB0_12;
	setp.eq.s32 	%p11, %r15, 1;
	@%p11 bra 	$L__BB0_10;
	add.s32 	%r33, %r42, %r3;
	mul.wide.s32 	%rd30, %r33, 4;
	add.s64 	%rd31, %rd2, %rd30;
	ld.global.f32 	%f43, [%rd31];
	mad.lo.s32 	%r34, %r42, %r21, %r2;
	mul.wide.s32 	%rd32, %r34, 4;
	add.s64 	%rd33, %rd1, %rd32;
	ld.global.f32 	%f44, [%rd33];
	fma.rn.f32 	%f45, %f43, %f44, %f52;
	st.global.f32 	[%rd3], %f45;
	ld.global.f32 	%f46, [%rd31+4];
	mul.wide.s32 	%rd34, %r21, 4;
	add.s64 	%rd35, %rd33, %rd34;
	ld.global.f32 	%f47, [%rd35];
	fma.rn.f32 	%f52, %f46, %f47, %f45;
	st.global.f32 	[%rd3], %f52;
	add.s32 	%r42, %r42, 2;
$L__BB0_10:
	and.b32  	%r35, %r22, 1;
	setp.eq.b32 	%p12, %r35, 1;
	not.pred 	%p13, %p12;
	@%p13 bra 	$L__BB0_12;
	add.s32 	%r36, %r42, %r3;
	mul.wide.s32 	%rd36, %r36, 4;
	add.s64 	%rd37, %rd2, %rd36;
	ld.global.f32 	%f48, [%rd37];
	mad.lo.s32 	%r37, %r42, %r21, %r2;
	mul.wide.s32 	%rd38, %r37, 4;
	add.s64 	%rd39, %rd1, %rd38;
	ld.global.f32 	%f49, [%rd39];
	fma.rn.f32 	%f50, %f48, %f49, %f52;
	st.global.f32 	[%rd3], %f50;
$L__BB0_12:
	ret;

}
	// .globl	_Z8tiled_mmPfS_S_iiiiii
.visible .entry _Z8tiled_mmPfS_S_iiiiii(
	.param .u64 .ptr .align 1 _Z8tiled_mmPfS_S_iiiiii_param_0,
	.param .u64 .ptr .align 1 _Z8tiled_mmPfS_S_iiiiii_param_1,
	.param .u64 .ptr .align 1 _Z8tiled_mmPfS_S_iiiiii_param_2,
	.param .u32 _Z8tiled_mmPfS_S_iiiiii_param_3,
	.param .u32 _Z8tiled_mmPfS_S_iiiiii_param_4,
	.param .u32 _Z8tiled_mmPfS_S_iiiiii_param_5,
	.param .u32 _Z8tiled_mmPfS_S_iiiiii_param_6,
	.param .u32 _Z8tiled_mmPfS_S_iiiiii_param_7,
	.param .u32 _Z8tiled_mmPfS_S_iiiiii_param_8
)
{
	.reg .pred 	%p<18>;
	.reg .b32 	%r<74>;
	.reg .b32 	%f<127>;
	.reg .b64 	%rd<14>;
	// demoted variable
	.shared .align 4 .b8 _ZZ8tiled_mmPfS_S_iiiiiiE5tileA[256];
	// demoted variable
	.shared .align 4 .b8 _ZZ8tiled_mmPfS_S_iiiiiiE5tileB[256];
	ld.param.u64 	%rd3, [_Z8tiled_mmPfS_S_iiiiii_param_0];
	ld.param.u64 	%rd4, [_Z8tiled_mmPfS_S_iiiiii_param_1];
	ld.param.u32 	%r36, [_Z8tiled_mmPfS_S_iiiiii_param_5];
	ld.param.u32 	%r37, [_Z8tiled_mmPfS_S_iiiiii_param_6];
	ld.param.u32 	%r38, [_Z8tiled_mmPfS_S_iiiiii_param_7];
	ld.param.u32 	%r39, [_Z8tiled_mmPfS_S_iiiiii_param_8];
	mov.u32 	%r40, %ctaid.y;
	mov.u32 	%r41, %ntid.y;
	mov.u32 	%r1, %tid.y;
	mad.lo.s32 	%r2, %r40, %r41, %r1;
	mov.u32 	%r42, %ctaid.x;
	mov.u32 	%r43, %ntid.x;
	mov.u32 	%r3, %tid.x;
	mad.lo.s32 	%r4, %r42, %r43, %r3;
	setp.lt.s32 	%p1, %r39, 1;
	mov.f32 	%f125, 0f00000000;
	@%p1 bra 	$L__BB1_21;
	mad.lo.s32 	%r5, %r37, %r2, %r3;
	mul.lo.s32 	%r6, %r39, %r37;
	mul.lo.s32 	%r7, %r39, %r38;
	shl.b32 	%r45, %r1, 5;
	mov.u32 	%r46, _ZZ8tiled_mmPfS_S_iiiiiiE5tileA;
	add.s32 	%r8, %r46, %r45;
	shl.b32 	%r47, %r3, 2;
	add.s32 	%r9, %r8, %r47;
	mov.u32 	%r48, _ZZ8tiled_mmPfS_S_iiiiiiE5tileB;
	add.s32 	%r11, %r48, %r47;
	add.s32 	%r10, %r11, %r45;
	and.b32  	%r12, %r36, 15;
	and.b32  	%r13, %r36, 7;
	and.b32  	%r14, %r36, 2147483632;
	and.b32  	%r15, %r36, 3;
	neg.s32 	%r16, %r14;
	add.s32 	%r17, %r11, 256;
	cvta.to.global.u64 	%rd1, %rd3;
	cvta.to.global.u64 	%rd2, %rd4;
	mov.f32 	%f125, 0f00000000;
	mov.b32 	%r67, 0;
$L__BB1_2:
	add.s32 	%r19, %r5, %r67;
	add.s32 	%r49, %r67, %r1;
	mad.lo.s32 	%r20, %r49, %r38, %r4;
	setp.ge.s32 	%p2, %r19, %r6;
	mov.f32 	%f116, 0f00000000;
	@%p2 bra 	$L__BB1_4;
	mul.wide.s32 	%rd6, %r19, 4;
	add.s64 	%rd7, %rd1, %rd6;
	ld.global.f32 	%f116, [%rd7];
$L__BB1_4:
	setp.ge.s32 	%p3, %r20, %r7;
	mov.f32 	%f117, 0f00000000;
	@%p3 bra 	$L__BB1_6;
	mul.wide.s32 	%rd8, %r20, 4;
	add.s64 	%rd9, %rd2, %rd8;
	ld.global.f32 	%f117, [%rd9];
$L__BB1_6:
	setp.lt.s32 	%p4, %r36, 1;
	st.shared.f32 	[%r9], %f116;
	st.shared.f32 	[%r10], %f117;
	bar.sync 	0;
	@%p4 bra 	$L__BB1_20;
	setp.lt.u32 	%p5, %r36, 16;
	mov.b32 	%r72, 0;
	@%p5 bra 	$L__BB1_10;
	shl.b32 	%r51, %r1, 5;
	mov.u32 	%r52, _ZZ8tiled_mmPfS_S_iiiiiiE5tileA;
	add.s32 	%r53, %r51, %r52;
	add.s32 	%r69, %r53, 32;
	mov.u32 	%r68, %r17;
	mov.u32 	%r70, %r16;
$L__BB1_9:
	.pragma "nounroll";
	ld.shared.f32 	%f26, [%r69+-32];
	ld.shared.f32 	%f27, [%r68+-256];
	fma.rn.f32 	%f28, %f26, %f27, %f125;
	ld.shared.f32 	%f29, [%r69+-28];
	ld.shared.f32 	%f30, [%r68+-224];
	fma.rn.f32 	%f31, %f29, %f30, %f28;
	ld.shared.f32 	%f32, [%r69+-24];
	ld.shared.f32 	%f33, [%r68+-192];
	fma.rn.f32 	%f34, %f32, %f33, %f31;
	ld.shared.f32 	%f35, [%r69+-20];
	ld.shared.f32 	%f36, [%r68+-160];
	fma.rn.f32 	%f37, %f35, %f36, %f34;
	ld.shared.f32 	%f38, [%r69+-16];
	ld.shared.f32 	%f39, [%r68+-128];
	fma.rn.f32 	%f40, %f38, %f39, %f37;
	ld.shared.f32 	%f41, [%r69+-12];
	ld.shared.f32 	%f42, [%r68+-96];
	fma.rn.f32 	%f43, %f41, %f42, %f40;
	ld.shared.f32 	%f44, [%r69+-8];
	ld.shared.f32 	%f45, [%r68+-64];
	fma.rn.f32 	%f46, %f44, %f45, %f43;
	ld.shared.f32 	%f47, [%r69+-4];
	ld.shared.f32 	%f48, [%r68+-32];
	fma.rn.f32 	%f49, %f47, %f48, %f46;
	ld.shared.f32 	%f50, [%r69];
	ld.shared.f32 	%f51, [%r68];
	fma.rn.f32 	%f52, %f50, %f51, %f49;
	ld.shared.f32 	%f53, [%r69+4];
	ld.shared.f32 	%f54, [%r68+32];
	fma.rn.f32 	%f55, %f53, %f54, %f52;
	ld.shared.f32 	%f56, [%r69+8];
	ld.shared.f32 	%f57, [%r68+64];
	fma.rn.f32 	%f58, %f56, %f57, %f55;
	ld.shared.f32 	%f59, [%r69+12];
	ld.shared.f32 	%f60, [%r68+96];
	fma.rn.f32 	%f61, %f59, %f60, %f58;
	ld.shared.f32 	%f62, [%r69+16];
	ld.shared.f32 	%f63, [%r68+128];
	fma.rn.f32 	%f64, %f62, %f63, %f61;
	ld.shared.f32 	%f65, [%r69+20];
	ld.shared.f32 	%f66, [%r68+160];
	fma.rn.f32 	%f67, %f65, %f66, %f64;
	ld.shared.f32 	%f68, [%r69+24];
	ld.shared.f32 	%f69, [%r68+192];
	fma.rn.f32 	%f70, %f68, %f69, %f67;
	ld.shared.f32 	%f71, [%r69+28];
	ld.shared.f32 	%f72, [%r68+224];
	fma.rn.f32 	%f125, %f71, %f72, %f70;
	add.s32 	%r70, %r70, 16;
	add.s32 	%r69, %r69, 64;
	add.s32 	%r68, %r68, 512;
	setp.ne.s32 	%p6, %r70, 0;
	mov.u32 	%r72, %r14;
	@%p6 bra 	$L__BB1_9;
$L__BB1_10:
	setp.eq.s32 	%p7, %r12, 0;
	@%p7 bra 	$L__BB1_20;
	add.s32 	%r54, %r12, -1;
	setp.lt.u32 	%p8, %r54, 7;
	@%p8 bra 	$L__BB1_13;
	shl.b32 	%r55, %r72, 2;
	add.s32 	%r56, %r8, %r55;
	ld.shared.f32 	%f74, [%r56];
	shl.b32 	%r57, %r72, 5;
	add.s32 	%r58, %r11, %r57;
	ld.shared.f32 	%f75, [%r58];
	fma.rn.f32 	%f76, %f74, %f75, %f125;
	ld.shared.f32 	%f77, [%r56+4];
	ld.shared.f32 	%f78, [%r58+32];
	fma.rn.f32 	%f79, %f77, %f78, %f76;
	ld.shared.f32 	%f80, [%r56+8];
	ld.shared.f32 	%f81, [%r58+64];
	fma.rn.f32 	%f82, %f80, %f81, %f79;
	ld.shared.f32 	%f83, [%r56+12];
	ld.shared.f32 	%f84, [%r58+96];
	fma.rn.f32 	%f85, %f83, %f84, %f82;
	ld.shared.f32 	%f86, [%r56+16];
	ld.shared.f32 	%f87, [%r58+128];
	fma.rn.f32 	%f88, %f86, %f87, %f85;
	ld.shared.f32 	%f89, [%r56+20];
	ld.shared.f32 	%f90, [%r58+160];
	fma.rn.f32 	%f91, %f89, %f90, %f88;
	ld.shared.f32 	%f92, [%r56+24];
	ld.shared.f32 	%f93, [%r58+192];
	fma.rn.f32 	%f94, %f92, %f93, %f91;
	ld.shared.f32 	%f95, [%r56+28];
	ld.shared.f32 	%f96, [%r58+224];
	fma.rn.f32 	%f125, %f95, %f96, %f94;
	add.s32 	%r72, %r72, 8;
$L__BB1_13:
	setp.eq.s32 	%p9, %r13, 0;
	@%p9 bra 	$L__BB1_20;
	add.s32 	%r59, %r13, -1;
	setp.lt.u32 	%p10, %r59, 3;
	@%p10 bra 	$L__BB1_16;
	shl.b32 	%r60, %r72, 2;
	add.s32 	%r61, %r8, %r60;
	ld.shared.f32 	%f98, [%r61];
	shl.b32 	%r62, %r72, 5;
	add.s32 	%r63, %r11, %r62;
	ld.shared.f32 	%f99, [%r63];
	fma.rn.f32 	%f100, %f98, %f99, %f125;
	ld.shared.f32 	%f101, [%r61+4];
	ld.shared.f32 	%f102, [%r63+32];
	fma.rn.f32 	%f103, %f101, %f102, %f100;
	ld.shared.f32 	%f104, [%r61+8];
	ld.shared.f32 	%f105, [%r63+64];
	fma.rn.f32 	%f106, %f104, %f105, %f103;
	ld.shared.f32 	%f107, [%r61+12];
	ld.shared.f32 	%f108, [%r63+96];
	fma.rn.f32 	%f125, %f107, %f108, %f106;
	add.s32 	%r72, %r72, 4;
$L__BB1_16:
	setp.eq.s32 	%p11, %r15, 0;
	@%p11 bra 	$L__BB1_20;
	setp.eq.s32 	%p12, %r15, 1;
	shl.b32 	%r64, %r72, 2;
	add.s32 	%r33, %r8, %r64;
	ld.shared.f32 	%f109, [%r33];
	shl.b32 	%r65, %r72, 5;
	add.s32 	%r34, %r11, %r65;
	ld.shared.f32 	%f110, [%r34];
	fma.rn.f32 	%f125, %f109, %f110, %f125;
	@%p12 bra 	$L__BB1_20;
	setp.eq.s32 	%p13, %r15, 2;
	ld.shared.f32 	%f111, [%r33+4];
	ld.shared.f32 	%f112, [%r34+32];
	fma.rn.f32 	%f125, %f111, %f112, %f125;
	@%p13 bra 	$L__BB1_20;
	ld.shared.f32 	%f113, [%r33+8];
	ld.shared.f32 	%f114, [%r34+64];
	fma.rn.f32 	%f125, %f113, %f114, %f125;
$L__BB1_20:
	bar.sync 	0;
	add.s32 	%r67, %r67, %r36;
	setp.lt.s32 	%p14, %r67, %r39;
	@%p14 bra 	$L__BB1_2;
$L__BB1_21:
	setp.ge.s32 	%p15, %r2, %r37;
	setp.ge.s32 	%p16, %r4, %r38;
	or.pred  	%p17, %p15, %p16;
	@%p17 bra 	$L__BB1_23;
	ld.param.u64 	%rd13, [_Z8tiled_mmPfS_S_iiiiii_param_2];
	mad.lo.s32 	%r66, %r37, %r2, %r4;
	cvta.to.global.u64 	%rd10, %rd13;
	mul.wide.s32 	%rd11, %r66, 4;
	add.s64 	%rd12, %rd10, %rd11;
	st.global.f32 	[%rd12], %f125;
$L__BB1_23:
	ret;

}
	// .globl	_Z22tiled_mm_double_bufferPfS_S_iiiiii
.visible .entry _Z22tiled_mm_double_bufferPfS_S_iiiiii(
	.param .u64 .ptr .align 1 _Z22tiled_mm_double_bufferPfS_S_iiiiii_param_0,
	.param .u64 .ptr .align 1 _Z22tiled_mm_double_bufferPfS_S_iiiiii_param_1,
	.param .u64 .ptr .align 1 _Z22tiled_mm_double_bufferPfS_S_iiiiii_param_2,
	.param .u32 _Z22tiled_mm_double_bufferPfS_S_iiiiii_param_3,
	.param .u32 _Z22tiled_mm_double_bufferPfS_S_iiiiii_param_4,
	.param .u32 _Z22tiled_mm_double_bufferPfS_S_iiiiii_param_5,
	.param .u32 _Z22tiled_mm_double_bufferPfS_S_iiiiii_param_6,
	.param .u32 _Z22tiled_mm_double_bufferPfS_S_iiiiii_param_7,
	.param .u32 _Z22tiled_mm_double_bufferPfS_S_iiiiii_param_8
)
{
	.reg .pred 	%p<29>;
	.reg .b32 	%r<179>;
	.reg .b32 	%f<229>;
	.reg .b64 	%rd<15>;
	// demoted variable
	.shared .align 4 .b8 _ZZ22tiled_mm_double_bufferPfS_S_iiiiiiE5tileA[512];
	// demoted variable
	.shared .align 4 .b8 _ZZ22tiled_mm_double_bufferPfS_S_iiiiiiE5tileB[512];
	ld.param.u64 	%rd4, [_Z22tiled_mm_double_bufferPfS_S_iiiiii_param_1];
	ld.param.u32 	%r67, [_Z22tiled_mm_double_bufferPfS_S_iiiiii_param_5];
	ld.param.u32 	%r68, [_Z22tiled_mm_double_bufferPfS_S_iiiiii_param_6];
	ld.param.u32 	%r69, [_Z22tiled_mm_double_bufferPfS_S_iiiiii_param_7];
	ld.param.u32 	%r70, [_Z22tiled_mm_double_bufferPfS_S_iiiiii_param_8];
	mov.u32 	%r71, %ctaid.y;
	mov.u32 	%r72, %ntid.y;
	mov.u32 	%r1, %tid.y;
	mad.lo.s32 	%r2, %r71, %r72, %r1;
	mov.u32 	%r73, %ctaid.x;
	mov.u32 	%r74, %ntid.x;
	mov.u32 	%r3, %tid.x;
	mad.lo.s32 	%r4, %r73, %r74, %r3;
	div.s32 	%r5, %r70, %r67;
	setp.lt.s32 	%p1, %r5, 1;
	mov.f32 	%f219, 0f00000000;
	@%p1 bra 	$L__BB2_21;
	ld.param.u64 	%rd13, [_Z22tiled_mm_double_bufferPfS_S_iiiiii_param_0];
	mad.lo.s32 	%r6, %r68, %r2, %r3;
	mul.lo.s32 	%r7, %r70, %r68;
	shl.b32 	%r76, %r1, 5;
	mov.u32 	%r77, _ZZ22tiled_mm_double_bufferPfS_S_iiiiiiE5tileA;
	add.s32 	%r8, %r77, %r76;
	mul.lo.s32 	%r9, %r70, %r69;
	and.b32  	%r10, %r67, 15;
	and.b32  	%r11, %r67, 7;
	and.b32  	%r12, %r67, 2147483632;
	and.b32  	%r13, %r67, 3;
	neg.s32 	%r14, %r12;
	cvta.to.global.u64 	%rd1, %rd13;
	cvta.to.global.u64 	%rd2, %rd4;
	mov.f32 	%f219, 0f00000000;
	mov.b32 	%r163, 0;
$L__BB2_2:
	mul.lo.s32 	%r78, %r163, %r67;
	add.s32 	%r22, %r6, %r78;
	add.s32 	%r79, %r78, %r1;
	mad.lo.s32 	%r23, %r79, %r69, %r4;
	setp.ge.s32 	%p2, %r22, %r7;
	@%p2 bra 	$L__BB2_4;
	mul.wide.s32 	%rd6, %r22, 4;
	add.s64 	%rd7, %rd1, %rd6;
	ld.global.f32 	%f32, [%rd7];
	shl.b32 	%r80, %r3, 2;
	add.s32 	%r81, %r8, %r80;
	shl.b32 	%r82, %r163, 8;
	and.b32  	%r83, %r82, 256;
	add.s32 	%r84, %r81, %r83;
	st.shared.f32 	[%r84], %f32;
$L__BB2_4:
	setp.ge.s32 	%p3, %r23, %r9;
	@%p3 bra 	$L__BB2_6;
	mul.wide.s32 	%rd8, %r23, 4;
	add.s64 	%rd9, %rd2, %rd8;
	ld.global.f32 	%f33, [%rd9];
	mov.u32 	%r86, _ZZ22tiled_mm_double_bufferPfS_S_iiiiiiE5tileB;
	add.s32 	%r87, %r86, %r76;
	shl.b32 	%r88, %r3, 2;
	add.s32 	%r89, %r87, %r88;
	shl.b32 	%r90, %r163, 8;
	and.b32  	%r91, %r90, 256;
	add.s32 	%r92, %r89, %r91;
	st.shared.f32 	[%r92], %f33;
$L__BB2_6:
	setp.lt.s32 	%p4, %r67, 1;
	bar.sync 	0;
	setp.eq.s32 	%p5, %r163, 0;
	or.pred  	%p6, %p5, %p4;
	@%p6 bra 	$L__BB2_20;
	setp.lt.u32 	%p7, %r67, 16;
	add.s32 	%r94, %r163, -1;
	shr.u32 	%r95, %r94, 31;
	add.s32 	%r96, %r94, %r95;
	and.b32  	%r97, %r96, -2;
	sub.s32 	%r24, %r94, %r97;
	mov.b32 	%r168, 0;
	@%p7 bra 	$L__BB2_10;
	shl.b32 	%r98, %r24, 8;
	mov.u32 	%r100, _ZZ22tiled_mm_double_bufferPfS_S_iiiiiiE5tileA;
	add.s32 	%r101, %r76, %r100;
	add.s32 	%r102, %r101, %r98;
	add.s32 	%r165, %r102, 32;
	shl.b32 	%r103, %r3, 2;
	mov.u32 	%r104, _ZZ22tiled_mm_double_bufferPfS_S_iiiiiiE5tileB;
	add.s32 	%r105, %r103, %r104;
	add.s32 	%r106, %r105, %r98;
	add.s32 	%r164, %r106, 256;
	mov.u32 	%r166, %r14;
$L__BB2_9:
	.pragma "nounroll";
	ld.shared.f32 	%f35, [%r165+-32];
	ld.shared.f32 	%f36, [%r164+-256];
	fma.rn.f32 	%f37, %f35, %f36, %f219;
	ld.shared.f32 	%f38, [%r165+-28];
	ld.shared.f32 	%f39, [%r164+-224];
	fma.rn.f32 	%f40, %f38, %f39, %f37;
	ld.shared.f32 	%f41, [%r165+-24];
	ld.shared.f32 	%f42, [%r164+-192];
	fma.rn.f32 	%f43, %f41, %f42, %f40;
	ld.shared.f32 	%f44, [%r165+-20];
	ld.shared.f32 	%f45, [%r164+-160];
	fma.rn.f32 	%f46, %f44, %f45, %f43;
	ld.shared.f32 	%f47, [%r165+-16];
	ld.shared.f32 	%f48, [%r164+-128];
	fma.rn.f32 	%f49, %f47, %f48, %f46;
	ld.shared.f32 	%f50, [%r165+-12];
	ld.shared.f32 	%f51, [%r164+-96];
	fma.rn.f32 	%f52, %f50, %f51, %f49;
	ld.shared.f32 	%f53, [%r165+-8];
	ld.shared.f32 	%f54, [%r164+-64];
	fma.rn.f32 	%f55, %f53, %f54, %f52;
	ld.shared.f32 	%f56, [%r165+-4];
	ld.shared.f32 	%f57, [%r164+-32];
	fma.rn.f32 	%f58, %f56, %f57, %f55;
	ld.shared.f32 	%f59, [%r165];
	ld.shared.f32 	%f60, [%r164];
	fma.rn.f32 	%f61, %f59, %f60, %f58;
	ld.shared.f32 	%f62, [%r165+4];
	ld.shared.f32 	%f63, [%r164+32];
	fma.rn.f32 	%f64, %f62, %f63, %f61;
	ld.shared.f32 	%f65, [%r165+8];
	ld.shared.f32 	%f66, [%r164+64];
	fma.rn.f32 	%f67, %f65, %f66, %f64;
	ld.shared.f32 	%f68, [%r165+12];
	ld.shared.f32 	%f69, [%r164+96];
	fma.rn.f32 	%f70, %f68, %f69, %f67;
	ld.shared.f32 	%f71, [%r165+16];
	ld.shared.f32 	%f72, [%r164+128];
	fma.rn.f32 	%f73, %f71, %f72, %f70;
	ld.shared.f32 	%f74, [%r165+20];
	ld.shared.f32 	%f75, [%r164+160];
	fma.rn.f32 	%f76, %f74, %f75, %f73;
	ld.shared.f32 	%f77, [%r165+24];
	ld.shared.f32 	%f78, [%r164+192];
	fma.rn.f32 	%f79, %f77, %f78, %f76;
	ld.shared.f32 	%f80, [%r165+28];
	ld.shared.f32 	%f81, [%r164+224];
	fma.rn.f32 	%f219, %f80, %f81, %f79;
	add.s32 	%r166, %r166, 16;
	add.s32 	%r165, %r165, 64;
	add.s32 	%r164, %r164, 512;
	setp.ne.s32 	%p8, %r166, 0;
	mov.u32 	%r168, %r12;
	@%p8 bra 	$L__BB2_9;
$L__BB2_10:
	setp.eq.s32 	%p9, %r10, 0;
	@%p9 bra 	$L__BB2_20;
	shl.b32 	%r107, %r24, 8;
	add.s32 	%r34, %r8, %r107;
	shl.b32 	%r108, %r3, 2;
	mov.u32 	%r109, _ZZ22tiled_mm_double_bufferPfS_S_iiiiiiE5tileB;
	add.s32 	%r110, %r109, %r108;
	add.s32 	%r35, %r110, %r107;
	add.s32 	%r111, %r10, -1;
	setp.lt.u32 	%p10, %r111, 7;
	@%p10 bra 	$L__BB2_13;
	shl.b32 	%r112, %r168, 2;
	add.s32 	%r113, %r34, %r112;
	ld.shared.f32 	%f83, [%r113];
	shl.b32 	%r114, %r168, 5;
	add.s32 	%r115, %r35, %r114;
	ld.shared.f32 	%f84, [%r115];
	fma.rn.f32 	%f85, %f83, %f84, %f219;
	ld.shared.f32 	%f86, [%r113+4];
	ld.shared.f32 	%f87, [%r115+32];
	fma.rn.f32 	%f88, %f86, %f87, %f85;
	ld.shared.f32 	%f89, [%r113+8];
	ld.shared.f32 	%f90, [%r115+64];
	fma.rn.f32 	%f91, %f89, %f90, %f88;
	ld.shared.f32 	%f92, [%r113+12];
	ld.shared.f32 	%f93, [%r115+96];
	fma.rn.f32 	%f94, %f92, %f93, %f91;
	ld.shared.f32 	%f95, [%r113+16];
	ld.shared.f32 	%f96, [%r115+128];
	fma.rn.f32 	%f97, %f95, %f96, %f94;
	ld.shared.f32 	%f98, [%r113+20];
	ld.shared.f32 	%f99, [%r115+160];
	fma.rn.f32 	%f100, %f98, %f99, %f97;
	ld.shared.f32 	%f101, [%r113+24];
	ld.shared.f32 	%f102, [%r115+192];
	fma.rn.f32 	%f103, %f101, %f102, %f100;
	ld.shared.f32 	%f104, [%r113+28];
	ld.shared.f32 	%f105, [%r115+224];
	fma.rn.f32 	%f219, %f104, %f105, %f103;
	add.s32 	%r168, %r168, 8;
$L__BB2_13:
	setp.eq.s32 	%p11, %r11, 0;
	@%p11 bra 	$L__BB2_20;
	add.s32 	%r116, %r11, -1;
	setp.lt.u32 	%p12, %r116, 3;
	@%p12 bra 	$L__BB2_16;
	shl.b32 	%r117, %r168, 2;
	add.s32 	%r118, %r34, %r117;
	ld.shared.f32 	%f107, [%r118];
	shl.b32 	%r119, %r168, 5;
	add.s32 	%r120, %r35, %r119;
	ld.shared.f32 	%f108, [%r120];
	fma.rn.f32 	%f109, %f107, %f108, %f219;
	ld.shared.f32 	%f110, [%r118+4];
	ld.shared.f32 	%f111, [%r120+32];
	fma.rn.f32 	%f112, %f110, %f111, %f109;
	ld.shared.f32 	%f113, [%r118+8];
	ld.shared.f32 	%f114, [%r120+64];
	fma.rn.f32 	%f115, %f113, %f114, %f112;
	ld.shared.f32 	%f116, [%r118+12];
	ld.shared.f32 	%f117, [%r120+96];
	fma.rn.f32 	%f219, %f116, %f117, %f115;
	add.s32 	%r168, %r168, 4;
$L__BB2_16:
	setp.eq.s32 	%p13, %r13, 0;
	@%p13 bra 	$L__BB2_20;
	setp.eq.s32 	%p14, %r13, 1;
	shl.b32 	%r121, %r168, 2;
	add.s32 	%r40, %r34, %r121;
	ld.shared.f32 	%f118, [%r40];
	shl.b32 	%r122, %r168, 5;
	add.s32 	%r41, %r35, %r122;
	ld.shared.f32 	%f119, [%r41];
	fma.rn.f32 	%f219, %f118, %f119, %f219;
	@%p14 bra 	$L__BB2_20;
	setp.eq.s32 	%p15, %r13, 2;
	ld.shared.f32 	%f120, [%r40+4];
	ld.shared.f32 	%f121, [%r41+32];
	fma.rn.f32 	%f219, %f120, %f121, %f219;
	@%p15 bra 	$L__BB2_20;
	ld.shared.f32 	%f122, [%r40+8];
	ld.shared.f32 	%f123, [%r41+64];
	fma.rn.f32 	%f219, %f122, %f123, %f219;
$L__BB2_20:
	bar.sync 	0;
	add.s32 	%r163, %r163, 1;
	setp.eq.s32 	%p16, %r163, %r5;
	@%p16 bra 	$L__BB2_21;
	bra.uni 	$L__BB2_2;
$L__BB2_21:
	setp.lt.s32 	%p17, %r67, 1;
	@%p17 bra 	$L__BB2_34;
	shr.u32 	%r124, %r5, 31;
	add.s32 	%r125, %r5, %r124;
	and.b32  	%r126, %r125, -2;
	sub.s32 	%r15, %r5, %r126;
	and.b32  	%r16, %r67, 15;
	setp.lt.u32 	%p18, %r67, 16;
	mov.b32 	%r173, 0;
	@%p18 bra 	$L__BB2_25;
	and.b32  	%r173, %r67, 2147483632;
	neg.s32 	%r172, %r173;
	shl.b32 	%r127, %r15, 8;
	shl.b32 	%r128, %r1, 5;
	add.s32 	%r129, %r127, %r128;
	mov.u32 	%r130, _ZZ22tiled_mm_double_bufferPfS_S_iiiiiiE5tileA;
	add.s32 	%r131, %r129, %r130;
	add.s32 	%r171, %r131, 32;
	shl.b32 	%r132, %r3, 2;
	add.s32 	%r133, %r127, %r132;
	mov.u32 	%r134, _ZZ22tiled_mm_double_bufferPfS_S_iiiiiiE5tileB;
	add.s32 	%r135, %r133, %r134;
	add.s32 	%r170, %r135, 256;
$L__BB2_24:
	.pragma "nounroll";
	ld.shared.f32 	%f125, [%r171+-32];
	ld.shared.f32 	%f126, [%r170+-256];
	fma.rn.f32 	%f127, %f125, %f126, %f219;
	ld.shared.f32 	%f128, [%r171+-28];
	ld.shared.f32 	%f129, [%r170+-224];
	fma.rn.f32 	%f130, %f128, %f129, %f127;
	ld.shared.f32 	%f131, [%r171+-24];
	ld.shared.f32 	%f132, [%r170+-192];
	fma.rn.f32 	%f133, %f131, %f132, %f130;
	ld.shared.f32 	%f134, [%r171+-20];
	ld.shared.f32 	%f135, [%r170+-160];
	fma.rn.f32 	%f136, %f134, %f135, %f133;
	ld.shared.f32 	%f137, [%r171+-16];
	ld.shared.f32 	%f138, [%r170+-128];
	fma.rn.f32 	%f139, %f137, %f138, %f136;
	ld.shared.f32 	%f140, [%r171+-12];
	ld.shared.f32 	%f141, [%r170+-96];
	fma.rn.f32 	%f142, %f140, %f141, %f139;
	ld.shared.f32 	%f143, [%r171+-8];
	ld.shared.f32 	%f144, [%r170+-64];
	fma.rn.f32 	%f145, %f143, %f144, %f142;
	ld.shared.f32 	%f146, [%r171+-4];
	ld.shared.f32 	%f147, [%r170+-32];
	fma.rn.f32 	%f148, %f146, %f147, %f145;
	ld.shared.f32 	%f149, [%r171];
	ld.shared.f32 	%f150, [%r170];
	fma.rn.f32 	%f151, %f149, %f150, %f148;
	ld.shared.f32 	%f152, [%r171+4];
	ld.shared.f32 	%f153, [%r170+32];
	fma.rn.f32 	%f154, %f152, %f153, %f151;
	ld.shared.f32 	%f155, [%r171+8];
	ld.shared.f32 	%f156, [%r170+64];
	fma.rn.f32 	%f157, %f155, %f156, %f154;
	ld.shared.f32 	%f158, [%r171+12];
	ld.shared.f32 	%f159, [%r170+96];
	fma.rn.f32 	%f160, %f158, %f159, %f157;
	ld.shared.f32 	%f161, [%r171+16];
	ld.shared.f32 	%f162, [%r170+128];
	fma.rn.f32 	%f163, %f161, %f162, %f160;
	ld.shared.f32 	%f164, [%r171+20];
	ld.shared.f32 	%f165, [%r170+160];
	fma.rn.f32 	%f166, %f164, %f165, %f163;
	ld.shared.f32 	%f167, [%r171+24];
	ld.shared.f32 	%f168, [%r170+192];
	fma.rn.f32 	%f169, %f167, %f168, %f166;
	ld.shared.f32 	%f170, [%r171+28];
	ld.shared.f32 	%f171, [%r170+224];
	fma.rn.f32 	%f219, %f170, %f171, %f169;
	add.s32 	%r172, %r172, 16;
	add.s32 	%r171, %r171, 64;
	add.s32 	%r170, %r170, 512;
	setp.ne.s32 	%p19, %r172, 0;
	@%p19 bra 	$L__BB2_24;
$L__BB2_25:
	setp.eq.s32 	%p20, %r16, 0;
	@%p20 bra 	$L__BB2_34;
	shl.b32 	%r136, %r15, 8;
	mov.u32 	%r137, _ZZ22tiled_mm_double_bufferPfS_S_iiiiiiE5tileA;
	add.s32 	%r138, %r137, %r136;
	shl.b32 	%r139, %r1, 5;
	add.s32 	%r50, %r138, %r139;
	mov.u32 	%r140, _ZZ22tiled_mm_double_bufferPfS_S_iiiiiiE5tileB;
	add.s32 	%r141, %r140, %r136;
	shl.b32 	%r142, %r3, 2;
	add.s32 	%r51, %r141, %r142;
	and.b32  	%r52, %r67, 7;
	setp.lt.u32 	%p21, %r16, 8;
	@%p21 bra 	$L__BB2_28;
	shl.b32 	%r143, %r173, 2;
	add.s32 	%r144, %r50, %r143;
	ld.shared.f32 	%f173, [%r144];
	shl.b32 	%r145, %r173, 5;
	add.s32 	%r146, %r51, %r145;
	ld.shared.f32 	%f174, [%r146];
	fma.rn.f32 	%f175, %f173, %f174, %f219;
	ld.shared.f32 	%f176, [%r144+4];
	ld.shared.f32 	%f177, [%r146+32];
	fma.rn.f32 	%f178, %f176, %f177, %f175;
	ld.shared.f32 	%f179, [%r144+8];
	ld.shared.f32 	%f180, [%r146+64];
	fma.rn.f32 	%f181, %f179, %f180, %f178;
	ld.shared.f32 	%f182, [%r144+12];
	ld.shared.f32 	%f183, [%r146+96];
	fma.rn.f32 	%f184, %f182, %f183, %f181;
	ld.shared.f32 	%f185, [%r144+16];
	ld.shared.f32 	%f186, [%r146+128];
	fma.rn.f32 	%f187, %f185, %f186, %f184;
	ld.shared.f32 	%f188, [%r144+20];
	ld.shared.f32 	%f189, [%r146+160];
	fma.rn.f32 	%f190, %f188, %f189, %f187;
	ld.shared.f32 	%f191, [%r144+24];
	ld.shared.f32 	%f192, [%r146+192];
	fma.rn.f32 	%f193, %f191, %f192, %f190;
	ld.shared.f32 	%f194, [%r144+28];
	ld.shared.f32 	%f195, [%r146+224];
	fma.rn.f32 	%f219, %f194, %f195, %f193;
	add.s32 	%r173, %r173, 8;
$L__BB2_28:
	setp.eq.s32 	%p22, %r52, 0;
	@%p22 bra 	$L__BB2_34;
	and.b32  	%r55, %r67, 3;
	setp.lt.u32 	%p23, %r52, 4;
	@%p23 bra 	$L__BB2_31;
	shl.b32 	%r147, %r173, 2;
	add.s32 	%r148, %r50, %r147;
	ld.shared.f32 	%f197, [%r148];
	shl.b32 	%r149, %r173, 5;
	add.s32 	%r150, %r51, %r149;
	ld.shared.f32 	%f198, [%r150];
	fma.rn.f32 	%f199, %f197, %f198, %f219;
	ld.shared.f32 	%f200, [%r148+4];
	ld.shared.f32 	%f201, [%r150+32];
	fma.rn.f32 	%f202, %f200, %f201, %f199;
	ld.shared.f32 	%f203, [%r148+8];
	ld.shared.f32 	%f204, [%r150+64];
	fma.rn.f32 	%f205, %f203, %f204, %f202;
	ld.shared.f32 	%f206, [%r148+12];
	ld.shared.f32 	%f207, [%r150+96];
	fma.rn.f32 	%f219, %f206, %f207, %f205;
	add.s32 	%r173, %r173, 4;
$L__BB2_31:
	setp.eq.s32 	%p24, %r55, 0;
	@%p24 bra 	$L__BB2_34;
	shl.b32 	%r152, %r173, 5;
	add.s32 	%r153, %r136, %r152;
	add.s32 	%r155, %r153, %r142;
	add.s32 	%r178, %r140, %r155;
	add.s32 	%r158, %r136, %r139;
	shl.b32 	%r159, %r173, 2;
	add.s32 	%r160, %r158, %r159;
	add.s32 	%r177, %r137, %r160;
	neg.s32 	%r176, %r55;
$L__BB2_33:
	.pragma "nounroll";
	ld.shared.f32 	%f208, [%r177];
	ld.shared.f32 	%f209, [%r178];
	fma.rn.f32 	%f219, %f208, %f209, %f219;
	add.s32 	%r178, %r178, 32;
	add.s32 	%r177, %r177, 4;
	add.s32 	%r176, %r176, 1;
	setp.ne.s32 	%p25, %r176, 0;
	@%p25 bra 	$L__BB2_33;
$L__BB2_34:
	setp.ge.s32 	%p26, %r2, %r68;
	setp.ge.s32 	%p27, %r4, %r69;
	or.pred  	%p28, %p26, %p27;
	@%p28 bra 	$L__BB2_36;
	ld.param.u64 	%rd14, [_Z22tiled_mm_double_bufferPfS_S_iiiiii_param_2];
	mad.lo.s32 	%r162, %r68, %r2, %r4;
	cvta.to.global.u64 	%rd10, %rd14;
	mul.wide.s32 	%rd11, %r162, 4;
	add.s64 	%rd12, %rd10, %rd11;
	st.global.f32 	[%rd12], %f219;
$L__BB2_36:
	ret;

}


// ===== COMPILED SASS (sm_100) =====

	.target	sm_100

	.elftype	@"ET_EXEC"


//--------------------- .note.nv.tkinfo           --------------------------
	.section	.note.nv.tkinfo,"",@"SHT_NOTE"
	.sectionflags	@"SHF_NOTE_NV_TKINFO"
	.tkinfo
        /*0018*/ 	.word	0x00000002
        /*0030*/ 	.string	""
        /*0030*/ 	.string	"ptxas"
        /*0030*/ 	.string	"Cuda compilation tools, release 13.0, V13.0.88"
        /*0030*/ 	.string	"Build cuda_13.0.r13.0/compiler.36424714_0"
        /*0030*/ 	.string	"-arch sm_100 -m 64 "



//--------------------- .note.nv.cuinfo           --------------------------
	.section	.note.nv.cuinfo,"",@"SHT_NOTE"
	.sectionflags	@"SHF_NOTE_NV_CUINFO"
        /*0018*/ 	.short	0x0002
        /*001a*/ 	.short	0x0064
        /*001c*/ 	.short	0x0082
	.zero		2


//--------------------- .nv.info                  --------------------------
	.section	.nv.info,"",@"SHT_CUDA_INFO"
	.align	4


	//----- nvinfo : EIATTR_REGCOUNT
	.align		4
        /*0000*/ 	.byte	0x04, 0x2f
        /*0002*/ 	.short	(.L_1 - .L_0)
	.align		4
.L_0:
        /*0004*/ 	.word	index@(_Z9native_mmPfS_S_iiiiii)
        /*0008*/ 	.word	0x0000001e


	//----- nvinfo : EIATTR_FRAME_SIZE
	.align		4
.L_1:
        /*000c*/ 	.byte	0x04, 0x11
        /*000e*/ 	.short	(.L_3 - .L_2)
	.align		4
.L_2:
        /*0010*/ 	.word	index@(_Z9native_mmPfS_S_iiiiii)
        /*0014*/ 	.word	0x00000000


	//----- nvinfo : EIATTR_REGCOUNT
	.align		4
.L_3:
        /*0018*/ 	.byte	0x04, 0x2f
        /*001a*/ 	.short	(.L_5 - .L_4)
	.align		4
.L_4:
        /*001c*/ 	.word	index@(_Z8tiled_mmPfS_S_iiiiii)
        /*0020*/ 	.word	0x00000020


	//----- nvinfo : EIATTR_FRAME_SIZE
	.align		4
.L_5:
        /*0024*/ 	.byte	0x04, 0x11
        /*0026*/ 	.short	(.L_7 - .L_6)
	.align		4
.L_6:
        /*0028*/ 	.word	index@(_Z8tiled_mmPfS_S_iiiiii)
        /*002c*/ 	.word	0x00000000


	//----- nvinfo : EIATTR_REGCOUNT
	.align		4
.L_7:
        /*0030*/ 	.byte	0x04, 0x2f
        /*0032*/ 	.short	(.L_9 - .L_8)
	.align		4
.L_8:
        /*0034*/ 	.word	index@(_Z22tiled_mm_double_bufferPfS_S_iiiiii)
        /*0038*/ 	.word	0x0000001e


	//----- nvinfo : EIATTR_FRAME_SIZE
	.align		4
.L_9:
        /*003c*/ 	.byte	0x04, 0x11
        /*003e*/ 	.short	(.L_11 - .L_10)
	.align		4
.L_10:
        /*0040*/ 	.word	index@(_Z22tiled_mm_double_bufferPfS_S_iiiiii)
        /*0044*/ 	.word	0x00000000


	//----- nvinfo : EIATTR_MIN_STACK_SIZE
	.align		4
.L_11:
        /*0048*/ 	.byte	0x04, 0x12
        /*004a*/ 	.short	(.L_13 - .L_12)
	.align		4
.L_12:
        /*004c*/ 	.word	index@(_Z22tiled_mm_double_bufferPfS_S_iiiiii)
        /*0050*/ 	.word	0x00000000


	//----- nvinfo : EIATTR_MIN_STACK_SIZE
	.align		4
.L_13:
        /*0054*/ 	.byte	0x04, 0x12
        /*0056*/ 	.short	(.L_15 - .L_14)
	.align		4
.L_14:
        /*0058*/ 	.word	index@(_Z8tiled_mmPfS_S_iiiiii)
        /*005c*/ 	.word	0x00000000


	//----- nvinfo : EIATTR_MIN_STACK_SIZE
	.align		4
.L_15:
        /*0060*/ 	.byte	0x04, 0x12
        /*0062*/ 	.short	(.L_17 - .L_16)
	.align		4
.L_16:
        /*0064*/ 	.word	index@(_Z9native_mmPfS_S_iiiiii)
        /*0068*/ 	.word	0x00000000
.L_17:


//--------------------- .nv.compat                --------------------------
	.section	.nv.compat,"",@"SHT_CUDA_COMPAT_INFO"
	.align	4
        /*0000*/ 	.byte	0x02, 0x09, 0x00, 0x00, 0x02, 0x02, 0x01, 0x00, 0x02, 0x05, 0x05, 0x00, 0x03, 0x07, 0x01, 0x01
        /*0010*/ 	.byte	0x02, 0x03, 0x00, 0x00, 0x02, 0x06, 0x01, 0x00, 0x04, 0x0b, 0x08, 0x00, 0x09, 0x00, 0x00, 0x00
        /*0020*/ 	.byte	0x00, 0x00, 0x00, 0x00


//--------------------- .nv.info._Z22tiled_mm_double_bufferPfS_S_iiiiii --------------------------
	.section	.nv.info._Z22tiled_mm_double_bufferPfS_S_iiiiii,"",@"SHT_CUDA_INFO"
	.sectionflags	@""
	.align	4


	//----- nvinfo : EIATTR_CUDA_API_VERSION
	.align		4
        /*0000*/ 	.byte	0x04, 0x37
        /*0002*/ 	.short	(.L_19 - .L_18)
.L_18:
        /*0004*/ 	.word	0x00000082


	//----- nvinfo : EIATTR_KPARAM_INFO
	.align		4
.L_19:
        /*0008*/ 	.byte	0x04, 0x17
        /*000a*/ 	.short	(.L_21 - .L_20)
.L_20:
        /*000c*/ 	.word	0x00000000
        /*0010*/ 	.short	0x0008
        /*0012*/ 	.short	0x002c
        /*0014*/ 	.byte	0x00, 0xf0, 0x11, 0x00


	//----- nvinfo : EIATTR_KPARAM_INFO
	.align		4
.L_21:
        /*0018*/ 	.byte	0x04, 0x17
        /*001a*/ 	.short	(.L_23 - .L_22)
.L_22:
        /*001c*/ 	.word	0x00000000
        /*0020*/ 	.short	0x0007
        /*0022*/ 	.short	0x0028
        /*0024*/ 	.byte	0x00, 0xf0, 0x11, 0x00


	//----- nvinfo : EIATTR_KPARAM_INFO
	.align		4
.L_23:
        /*0028*/ 	.byte	0x04, 0x17
        /*002a*/ 	.short	(.L_25 - .L_24)
.L_24:
        /*002c*/ 	.word	0x00000000
        /*0030*/ 	.short	0x0006
        /*0032*/ 	.short	0x0024
        /*0034*/ 	.byte	0x00, 0xf0, 0x11, 0x00


	//----- nvinfo : EIATTR_KPARAM_INFO
	.align		4
.L_25:
        /*0038*/ 	.byte	0x04, 0x17
        /*003a*/ 	.short	(.L_27 - .L_26)
.L_26:
        /*003c*/ 	.word	0x00000000
        /*0040*/ 	.short	0x0005
        /*0042*/ 	.short	0x0020
        /*0044*/ 	.byte	0x00, 0xf0, 0x11, 0x00


	//----- nvinfo : EIATTR_KPARAM_INFO
	.align		4
.L_27:
        /*0048*/ 	.byte	0x04, 0x17
        /*004a*/ 	.short	(.L_29 - .L_28)
.L_28:
        /*004c*/ 	.word	0x00000000
        /*0050*/ 	.short	0x0004
        /*0052*/ 	.short	0x001c
        /*0054*/ 	.byte	0x00, 0xf0, 0x11, 0x00


	//----- nvinfo : EIATTR_KPARAM_INFO
	.align		4
.L_29:
        /*0058*/ 	.byte	0x04, 0x17
        /*005a*/ 	.short	(.L_31 - .L_30)
.L_30:
        /*005c*/ 	.word	0x00000000
        /*0060*/ 	.short	0x0003
        /*0062*/ 	.short	0x0018
        /*0064*/ 	.byte	0x00, 0xf0, 0x11, 0x00


	//----- nvinfo : EIATTR_KPARAM_INFO
	.align		4
.L_31:
        /*0068*/ 	.byte	0x04, 0x17
        /*006a*/ 	.short	(.L_33 - .L_32)
.L_32:
        /*006c*/ 	.word	0x00000000
        /*0070*/ 	.short	0x0002
        /*0072*/ 	.short	0x0010
        /*0074*/ 	.byte	0x00, 0xf5, 0x21, 0x00


	//----- nvinfo : EIATTR_KPARAM_INFO
	.align		4
.L_33:
        /*0078*/ 	.byte	0x04, 0x17
        /*007a*/ 	.short	(.L_35 - .L_34)
.L_34:
        /*007c*/ 	.word	0x00000000
        /*0080*/ 	.short	0x0001
        /*0082*/ 	.short	0x0008
        /*0084*/ 	.byte	0x00, 0xf5, 0x21, 0x00


	//----- nvinfo : EIATTR_KPARAM_INFO
	.align		4
.L_35:
        /*0088*/ 	.byte	0x04, 0x17
        /*008a*/ 	.short	(.L_37 - .L_36)
.L_36:
        /*008c*/ 	.word	0x00000000
        /*0090*/ 	.short	0x0000
        /*0092*/ 	.short	0x0000
        /*0094*/ 	.byte	0x00, 0xf5, 0x21, 0x00


	//----- nvinfo : EIATTR_SPARSE_MMA_MASK
	.align		4
.L_37:
        /*0098*/ 	.byte	0x03, 0x50
        /*009a*/ 	.short	0x0000


	//----- nvinfo : EIATTR_MAXREG_COUNT
	.align		4
        /*009c*/ 	.byte	0x03, 0x1b
        /*009e*/ 	.short	0x00ff


	//----- nvinfo : EIATTR_NUM_BARRIERS
	.align		4
        /*00a0*/ 	.byte	0x02, 0x4c
        /*00a2*/ 	.byte	0x01
	.zero		1


	//----- nvinfo : EIATTR_MERCURY_ISA_VERSION
	.align		4
        /*00a4*/ 	.byte	0x03, 0x5f
        /*00a6*/ 	.short	0x0101


	//----- nvinfo : EIATTR_UNUSED_LOAD_BYTE_OFFSET
	.align		4
        /*00a8*/ 	.byte	0x04, 0x44
        /*00aa*/ 	.short	(.L_39 - .L_38)


	//   ....[0]....
.L_38:
        /*00ac*/ 	.word	0x00000d00
        /*00b0*/ 	.word	0x00000fff


	//----- nvinfo : EIATTR_INT_WARP_WIDE_INSTR_OFFSETS
	.align		4
.L_39:
        /*00b4*/ 	.byte	0x04, 0x31
        /*00b6*/ 	.short	(.L_41 - .L_40)


	//   ....[0]....
.L_40:
        /*00b8*/ 	.word	0x00000470


	//   ....[1]....
        /*00bc*/ 	.word	0x00000480


	//----- nvinfo : EIATTR_VRC_CTA_INIT_COUNT
	.align		4
.L_41:
        /*00c0*/ 	.byte	0x02, 0x4a
	.zero		1
	.zero		1


	//----- nvinfo : EIATTR_EXIT_INSTR_OFFSETS
	.align		4
        /*00c4*/ 	.byte	0x04, 0x1c
        /*00c6*/ 	.short	(.L_43 - .L_42)


	//   ....[0]....
.L_42:
        /*00c8*/ 	.word	0x00001670


	//   ....[1]....
        /*00cc*/ 	.word	0x000016c0


	//----- nvinfo : EIATTR_CBANK_PARAM_SIZE
	.align		4
.L_43:
        /*00d0*/ 	.byte	0x03, 0x19
        /*00d2*/ 	.short	0x0030


	//----- nvinfo : EIATTR_PARAM_CBANK
	.align		4
        /*00d4*/ 	.byte	0x04, 0x0a
        /*00d6*/ 	.short	(.L_45 - .L_44)
	.align		4
.L_44:
        /*00d8*/ 	.word	index@(.nv.constant0._Z22tiled_mm_double_bufferPfS_S_iiiiii)
        /*00dc*/ 	.short	0x0380
        /*00de*/ 	.short	0x0030


	//----- nvinfo : EIATTR_SW_WAR
	.align		4
.L_45:
        /*00e0*/ 	.byte	0x04, 0x36
        /*00e2*/ 	.short	(.L_47 - .L_46)
.L_46:
        /*00e4*/ 	.word	0x00000008
.L_47:


//--------------------- .nv.info._Z8tiled_mmPfS_S_iiiiii --------------------------
	.section	.nv.info._Z8tiled_mmPfS_S_iiiiii,"",@"SHT_CUDA_INFO"
	.sectionflags	@""
	.align	4


	//----- nvinfo : EIATTR_CUDA_API_VERSION
	.align		4
        /*0000*/ 	.byte	0x04, 0x37
        /*0002*/ 	.short	(.L_49 - .L_48)
.L_48:
        /*0004*/ 	.word	0x00000082


	//----- nvinfo : EIATTR_KPARAM_INFO
	.align		4
.L_49:
        /*0008*/ 	.byte	0x04, 0x17
        /*000a*/ 	.short	(.L_51 - .L_50)
.L_50:
        /*000c*/ 	.word	0x00000000
        /*0010*/ 	.short	0x0008
        /*0012*/ 	.short	0x002c
        /*0014*/ 	.byte	0x00, 0xf0, 0x11, 0x00


	//----- nvinfo : EIATTR_KPARAM_INFO
	.align		4
.L_51:
        /*0018*/ 	.byte	0x04, 0x17
        /*001a*/ 	.short	(.L_53 - .L_52)
.L_52:
        /*001c*/ 	.word	0x00000000
        /*0020*/ 	.short	0x0007
        /*0022*/ 	.short	0x0028
        /*0024*/ 	.byte	0x00, 0xf0, 0x11, 0x00


	//----- nvinfo : EIATTR_KPARAM_INFO
	.align		4
.L_53:
        /*0028*/ 	.byte	0x04, 0x17
        /*002a*/ 	.short	(.L_55 - .L_54)
.L_54:
        /*002c*/ 	.word	0x00000000
        /*0030*/ 	.short	0x0006
        /*0032*/ 	.short	0x0024
        /*0034*/ 	.byte	0x00, 0xf0, 0x11, 0x00


	//----- nvinfo : EIATTR_KPARAM_INFO
	.align		4
.L_55:
        /*0038*/ 	.byte	0x04, 0x17
        /*003a*/ 	.short	(.L_57 - .L_56)
.L_56:
        /*003c*/ 	.word	0x00000000
        /*0040*/ 	.short	0x0005
        /*0042*/ 	.short	0x0020
        /*0044*/ 	.byte	0x00, 0xf0, 0x11, 0x00


	//----- nvinfo : EIATTR_KPARAM_INFO
	.align		4
.L_57:
        /*0048*/ 	.byte	0x04, 0x17
        /*004a*/ 	.short	(.L_59 - .L_58)
.L_58:
        /*004c*/ 	.word	0x00000000
        /*0050*/ 	.short	0x0004
        /*0052*/ 	.short	0x001c
        /*0054*/ 	.byte	0x00, 0xf0, 0x11, 0x00


	//----- nvinfo : EIATTR_KPARAM_INFO
	.align		4
.L_59:
        /*0058*/ 	.byte	0x04, 0x17
        /*005a*/ 	.short	(.L_61 - .L_60)
.L_60:
        /*005c*/ 	.word	0x00000000
        /*0060*/ 	.short	0x0003
        /*0062*/ 	.short	0x0018
        /*0064*/ 	.byte	0x00, 0xf0, 0x11, 0x00


	//----- nvinfo : EIATTR_KPARAM_INFO
	.align		4
.L_61:
        /*0068*/ 	.byte	0x04, 0x17
        /*006a*/ 	.short	(.L_63 - .L_62)
.L_62:
        /*006c*/ 	.word	0x00000000
        /*0070*/ 	.short	0x0002
        /*0072*/ 	.short	0x0010
        /*0074*/ 	.byte	0x00, 0xf5, 0x21, 0x00


	//----- nvinfo : EIATTR_KPARAM_INFO
	.align		4
.L_63:
        /*0078*/ 	.byte	0x04, 0x17
        /*007a*/ 	.short	(.L_65 - .L_64)
.L_64:
        /*007c*/ 	.word	0x00000000
        /*0080*/ 	.short	0x0001
        /*0082*/ 	.short	0x0008
        /*0084*/ 	.byte	0x00, 0xf5, 0x21, 0x00


	//----- nvinfo : EIATTR_KPARAM_INFO
	.align		4
.L_65:
        /*0088*/ 	.byte	0x04, 0x17
        /*008a*/ 	.short	(.L_67 - .L_66)
.L_66:
        /*008c*/ 	.word	0x00000000
        /*0090*/ 	.short	0x0000
        /*0092*/ 	.short	0x0000
        /*0094*/ 	.byte	0x00, 0xf5, 0x21, 0x00


	//----- nvinfo : EIATTR_SPARSE_MMA_MASK
	.align		4
.L_67:
        /*0098*/ 	.byte	0x03, 0x50
        /*009a*/ 	.short	0x0000


	//----- nvinfo : EIATTR_MAXREG_COUNT
	.align		4
        /*009c*/ 	.byte	0x03, 0x1b
        /*009e*/ 	.short	0x00ff


	//----- nvinfo : EIATTR_NUM_BARRIERS
	.align		4
        /*00a0*/ 	.byte	0x02, 0x4c
        /*00a2*/ 	.byte	0x01
	.zero		1


	//----- nvinfo : EIATTR_MERCURY_ISA_VERSION
	.align		4
        /*00a4*/ 	.byte	0x03, 0x5f
        /*00a6*/ 	.short	0x0101


	//----- nvinfo : EIATTR_UNUSED_LOAD_BYTE_OFFSET
	.align		4
        /*00a8*/ 	.byte	0x04, 0x44
        /*00aa*/ 	.short	(.L_69 - .L_68)


	//   ....[0]....
.L_68:
        /*00ac*/ 	.word	0x000009e0
        /*00b0*/ 	.word	0x00000fff


	//----- nvinfo : EIATTR_VRC_CTA_INIT_COUNT
	.align		4
.L_69:
        /*00b4*/ 	.byte	0x02, 0x4a
	.zero		1
	.zero		1


	//----- nvinfo : EIATTR_EXIT_INSTR_OFFSETS
	.align		4
        /*00b8*/ 	.byte	0x04, 0x1c
        /*00ba*/ 	.short	(.L_71 - .L_70)


	//   ....[0]....
.L_70:
        /*00bc*/ 	.word	0x00000ad0


	//   ....[1]....
        /*00c0*/ 	.word	0x00000b20


	//----- nvinfo : EIATTR_CBANK_PARAM_SIZE
	.align		4
.L_71:
        /*00c4*/ 	.byte	0x03, 0x19
        /*00c6*/ 	.short	0x0030


	//----- nvinfo : EIATTR_PARAM_CBANK
	.align		4
        /*00c8*/ 	.byte	0x04, 0x0a
        /*00ca*/ 	.short	(.L_73 - .L_72)
	.align		4
.L_72:
        /*00cc*/ 	.word	index@(.nv.constant0._Z8tiled_mmPfS_S_iiiiii)
        /*00d0*/ 	.short	0x0380
        /*00d2*/ 	.short	0x0030


	//----- nvinfo : EIATTR_SW_WAR
	.align		4
.L_73:
        /*00d4*/ 	.byte	0x04, 0x36
        /*00d6*/ 	.short	(.L_75 - .L_74)
.L_74:
        /*00d8*/ 	.word	0x00000008
.L_75:


//--------------------- .nv.info._Z9native_mmPfS_S_iiiiii --------------------------
	.section	.nv.info._Z9native_mmPfS_S_iiiiii,"",@"SHT_CUDA_INFO"
	.sectionflags	@""
	.align	4


	//----- nvinfo : EIATTR_CUDA_API_VERSION
	.align		4
        /*0000*/ 	.byte	0x04, 0x37
        /*0002*/ 	.short	(.L_77 - .L_76)
.L_76:
        /*0004*/ 	.word	0x00000082


	//----- nvinfo : EIATTR_KPARAM_INFO
	.align		4
.L_77:
        /*0008*/ 	.byte	0x04, 0x17
        /*000a*/ 	.short	(.L_79 - .L_78)
.L_78:
        /*000c*/ 	.word	0x00000000
        /*0010*/ 	.short	0x0008
        /*0012*/ 	.short	0x002c
        /*0014*/ 	.byte	0x00, 0xf0, 0x11, 0x00


	//----- nvinfo : EIATTR_KPARAM_INFO
	.align		4
.L_79:
        /*0018*/ 	.byte	0x04, 0x17
        /*001a*/ 	.short	(.L_81 - .L_80)
.L_80:
        /*001c*/ 	.word	0x00000000
        /*0020*/ 	.short	0x0007
        /*0022*/ 	.short	0x0028
        /*0024*/ 	.byte	0x00, 0xf0, 0x11, 0x00


	//----- nvinfo : EIATTR_KPARAM_INFO
	.align		4
.L_81:
        /*0028*/ 	.byte	0x04, 0x17
        /*002a*/ 	.short	(.L_83 - .L_82)
.L_82:
        /*002c*/ 	.word	0x00000000
        /*0030*/ 	.short	0x0006
        /*0032*/ 	.short	0x0024
        /*0034*/ 	.byte	0x00, 0xf0, 0x11, 0x00


	//----- nvinfo : EIATTR_KPARAM_INFO
	.align		4
.L_83:
        /*0038*/ 	.byte	0x04, 0x17
        /*003a*/ 	.short	(.L_85 - .L_84)
.L_84:
        /*003c*/ 	.word	0x00000000
        /*0040*/ 	.short	0x0005
        /*0042*/ 	.short	0x0020
        /*0044*/ 	.byte	0x00, 0xf0, 0x11, 0x00


	//----- nvinfo : EIATTR_KPARAM_INFO
	.align		4
.L_85:
        /*0048*/ 	.byte	0x04, 0x17
        /*004a*/ 	.short	(.L_87 - .L_86)
.L_86:
        /*004c*/ 	.word	0x00000000
        /*0050*/ 	.short	0x0004
        /*0052*/ 	.short	0x001c
        /*0054*/ 	.byte	0x00, 0xf0, 0x11, 0x00


	//----- nvinfo : EIATTR_KPARAM_INFO
	.align		4
.L_87:
        /*0058*/ 	.byte	0x04, 0x17
        /*005a*/ 	.short	(.L_89 - .L_88)
.L_88:
        /*005c*/ 	.word	0x00000000
        /*0060*/ 	.short	0x0003
        /*0062*/ 	.short	0x0018
        /*0064*/ 	.byte	0x00, 0xf0, 0x11, 0x00


	//----- nvinfo : EIATTR_KPARAM_INFO
	.align		4
.L_89:
        /*0068*/ 	.byte	0x04, 0x17
        /*006a*/ 	.short	(.L_91 - .L_90)
.L_90:
        /*006c*/ 	.word	0x00000000
        /*0070*/ 	.short	0x0002
        /*0072*/ 	.short	0x0010
        /*0074*/ 	.byte	0x00, 0xf5, 0x21, 0x00


	//----- nvinfo : EIATTR_KPARAM_INFO
	.align		4
.L_91:
        /*0078*/ 	.byte	0x04, 0x17
        /*007a*/ 	.short	(.L_93 - .L_92)
.L_92:
        /*007c*/ 	.word	0x00000000
        /*0080*/ 	.short	0x0001
        /*0082*/ 	.short	0x0008
        /*0084*/ 	.byte	0x00, 0xf5, 0x21, 0x00


	//----- nvinfo : EIATTR_KPARAM_INFO
	.align		4
.L_93:
        /*0088*/ 	.byte	0x04, 0x17
        /*008a*/ 	.short	(.L_95 - .L_94)
.L_94:
        /*008c*/ 	.word	0x00000000
        /*0090*/ 	.short	0x0000
        /*0092*/ 	.short	0x0000
        /*0094*/ 	.byte	0x00, 0xf5, 0x21, 0x00


	//----- nvinfo : EIATTR_SPARSE_MMA_MASK
	.align		4
.L_95:
        /*0098*/ 	.byte	0x03, 0x50
        /*009a*/ 	.short	0x0000


	//----- nvinfo : EIATTR_MAXREG_COUNT
	.align		4
        /*009c*/ 	.byte	0x03, 0x1b
        /*009e*/ 	.short	0x00ff


	//----- nvinfo : EIATTR_MERCURY_ISA_VERSION
	.align		4
        /*00a0*/ 	.byte	0x03, 0x5f
        /*00a2*/ 	.short	0x0101


	//----- nvinfo : EIATTR_VRC_CTA_INIT_COUNT
	.align		4
        /*00a4*/ 	.byte	0x02, 0x4a
	.zero		1
	.zero		1


	//----- nvinfo : EIATTR_EXIT_INSTR_OFFSETS
	.align		4
        /*00a8*/ 	.byte	0x04, 0x1c
        /*00aa*/ 	.short	(.L_97 - .L_96)


	//   ....[0]....
.L_96:
        /*00ac*/ 	.word	0x000000e0


	//   ....[1]....
        /*00b0*/ 	.word	0x00000520


	//   ....[2]....
        /*00b4*/ 	.word	0x00000710


	//   ....[3]....
        /*00b8*/ 	.word	0x00000860


	//   ....[4]....
        /*00bc*/ 	.word	0x00000910


	//----- nvinfo : EIATTR_CBANK_PARAM_SIZE
	.align		4
.L_97:
        /*00c0*/ 	.byte	0x03, 0x19
        /*00c2*/ 	.short	0x0030


	//----- nvinfo : EIATTR_PARAM_CBANK
	.align		4
        /*00c4*/ 	.byte	0x04, 0x0a
        /*00c6*/ 	.short	(.L_99 - .L_98)
	.align		4
.L_98:
        /*00c8*/ 	.word	index@(.nv.constant0._Z9native_mmPfS_S_iiiiii)
        /*00cc*/ 	.short	0x0380
        /*00ce*/ 	.short	0x0030


	//----- nvinfo : EIATTR_SW_WAR
	.align		4
.L_99:
        /*00d0*/ 	.byte	0x04, 0x36
        /*00d2*/ 	.short	(.L_101 - .L_100)
.L_100:
        /*00d4*/ 	.word	0x00000008
.L_101:


//--------------------- .nv.callgraph             --------------------------
	.section	.nv.callgraph,"",@"SHT_CUDA_CALLGRAPH"
	.align	4
	.sectionentsize	8
	.align		4
        /*0000*/ 	.word	0x00000000
	.align		4
        /*0004*/ 	.word	0xffffffff
	.align		4
        /*0008*/ 	.word	0x00000000
	.align		4
        /*000c*/ 	.word	0xfffffffe
	.align		4
        /*0010*/ 	.word	0x00000000
	.align		4
        /*0014*/ 	.word	0xfffffffd
	.align		4
        /*0018*/ 	.word	0x00000000
	.align		4
        /*001c*/ 	.word	0xfffffffc


//--------------------- .text._Z22tiled_mm_double_bufferPfS_S_iiiiii --------------------------
	.section	.text._Z22tiled_mm_double_bufferPfS_S_iiiiii,"ax",@progbits
	.align	128
        .global         _Z22tiled_mm_double_bufferPfS_S_iiiiii
        .type           _Z22tiled_mm_double_bufferPfS_S_iiiiii,@function
        .size           _Z22tiled_mm_double_bufferPfS_S_iiiiii,(.L_x_27 - _Z22tiled_mm_double_bufferPfS_S_iiiiii)
        .other          _Z22tiled_mm_double_bufferPfS_S_iiiiii,@"STO_CUDA_ENTRY STV_DEFAULT"
_Z22tiled_mm_double_bufferPfS_S_iiiiii:
.text._Z22tiled_mm_double_bufferPfS_S_iiiiii:
[----:B------:R-:W-:Y:S01]  /*0000*/  LDC R1, c[0x0][0x37c] ;  /* 0x0000df00ff017b82 */ /* 0x000fe20000000800 */
[----:B------:R-:W0:Y:S07]  /*0010*/  LDCU UR8, c[0x0][0x3a0] ;  /* 0x00007400ff0877ac */ /* 0x000e2e0008000800 */
[----:B------:R-:W1:Y:S01]  /*0020*/  LDC R13, c[0x0][0x3ac] ;  /* 0x0000eb00ff0d7b82 */ /* 0x000e620000000800 */
[----:B------:R-:W-:Y:S01]  /*0030*/  MOV R17, RZ ;  /* 0x000000ff00117202 */ /* 0x000fe20000000f00 */
[----:B------:R-:W2:Y:S06]  /*0040*/  LDCU.64 UR12, c[0x0][0x358] ;  /* 0x00006b00ff0c77ac */ /* 0x000eac0008000a00 */
[----:B------:R-:W-:Y:S08]  /*0050*/  S2UR UR4, SR_CTAID.Y ;  /* 0x00000000000479c3 */ /* 0x000ff00000002600 */
[----:B------:R-:W3:Y:S01]  /*0060*/  S2UR UR5, SR_CTAID.X ;  /* 0x00000000000579c3 */ /* 0x000ee20000002500 */
[----:B0-----:R-:W-:-:S04]  /*0070*/  IABS R5, UR8 ;  /* 0x0000000800057c13 */ /* 0x001fc80008000000 */
[----:B------:R-:W0:Y:S08]  /*0080*/  I2F.RP R0, R5 ;  /* 0x0000000500007306 */ /* 0x000e300000209400 */
[----:B0-----:R-:W0:Y:S02]  /*0090*/  MUFU.RCP R0, R0 ;  /* 0x0000000000007308 */ /* 0x001e240000001000 */
[----:B0-----:R-:W-:-:S06]  /*00a0*/  IADD3 R2, PT, PT, R0, 0xffffffe, RZ ;  /* 0x0ffffffe00027810 */ /* 0x001fcc0007ffe0ff */
[----:B------:R0:W4:Y:S02]  /*00b0*/  F2I.FTZ.U32.TRUNC.NTZ R3, R2 ;  /* 0x0000000200037305 */ /* 0x000124000021f000 */
[----:B0-----:R-:W-:Y:S01]  /*00c0*/  HFMA2 R2, -RZ, RZ, 0, 0 ;  /* 0x00000000ff027431 */ /* 0x001fe200000001ff */
[----:B----4-:R-:W-:-:S05]  /*00d0*/  IADD3 R4, PT, PT, RZ, -R3, RZ ;  /* 0x80000003ff047210 */ /* 0x010fca0007ffe0ff */
[----:B------:R-:W-:Y:S01]  /*00e0*/  IMAD R7, R4, R5, RZ ;  /* 0x0000000504077224 */ /* 0x000fe200078e02ff */
[----:B-1----:R-:W-:-:S03]  /*00f0*/  IABS R4, R13 ;  /* 0x0000000d00047213 */ /* 0x002fc60000000000 */
[----:B------:R-:W-:Y:S02]  /*0100*/  IMAD.HI.U32 R3, R3, R7, R2 ;  /* 0x0000000703037227 */ /* 0x000fe400078e0002 */
[----:B------:R-:W3:Y:S04]  /*0110*/  S2R R2, SR_TID.X ;  /* 0x0000000000027919 */ /* 0x000ee80000002100 */
[----:B------:R-:W-:Y:S01]  /*0120*/  IMAD.HI.U32 R12, R3, R4, RZ ;  /* 0x00000004030c7227 */ /* 0x000fe200078e00ff */
[----:B------:R-:W-:-:S04]  /*0130*/  LOP3.LUT R3, R13, UR8, RZ, 0x3c, !PT ;  /* 0x000000080d037c12 */ /* 0x000fc8000f8e3cff */
[----:B------:R-:W-:Y:S02]  /*0140*/  IADD3 R0, PT, PT, -R12, RZ, RZ ;  /* 0x000000ff0c007210 */ /* 0x000fe40007ffe1ff */
[----:B------:R-:W-:Y:S02]  /*0150*/  ISETP.GE.AND P1, PT, R3, RZ, PT ;  /* 0x000000ff0300720c */ /* 0x000fe40003f26270 */
[----:B------:R-:W0:Y:S01]  /*0160*/  LDC R3, c[0x0][0x364] ;  /* 0x0000d900ff037b82 */ /* 0x000e220000000800 */
[----:B------:R-:W-:-:S05]  /*0170*/  IMAD R0, R5, R0, R4 ;  /* 0x0000000005007224 */ /* 0x000fca00078e0204 */
[----:B------:R-:W-:-:S13]  /*0180*/  ISETP.GT.U32.AND P2, PT, R5, R0, PT ;  /* 0x000000000500720c */ /* 0x000fda0003f44070 */
[-C--:B------:R-:W-:Y:S02]  /*0190*/  @!P2 IADD3 R0, PT, PT, R0, -R5.reuse, RZ ;  /* 0x800000050000a210 */ /* 0x080fe40007ffe0ff */
[----:B------:R-:W-:Y:S02]  /*01a0*/  @!P2 IADD3 R12, PT, PT, R12, 0x1, RZ ;  /* 0x000000010c0ca810 */ /* 0x000fe40007ffe0ff */
[----:B------:R-:W-:Y:S02]  /*01b0*/  ISETP.GE.U32.AND P0, PT, R0, R5, PT ;  /* 0x000000050000720c */ /* 0x000fe40003f06070 */
[----:B------:R-:W0:Y:S01]  /*01c0*/  S2R R0, SR_TID.Y ;  /* 0x0000000000007919 */ /* 0x000e220000002200 */
[----:B------:R-:W-:Y:S01]  /*01d0*/  ISETP.NE.AND P2, PT, RZ, UR8, PT ;  /* 0x00000008ff007c0c */ /* 0x000fe2000bf45270 */
[----:B------:R-:W3:Y:S09]  /*01e0*/  LDC R5, c[0x0][0x360] ;  /* 0x0000d800ff057b82 */ /* 0x000ef20000000800 */
[----:B------:R-:W-:-:S05]  /*01f0*/  @P0 VIADD R12, R12, 0x1 ;  /* 0x000000010c0c0836 */ /* 0x000fca0000000000 */
[----:B------:R-:W-:Y:S02]  /*0200*/  @!P1 IADD3 R12, PT, PT, -R12, RZ, RZ ;  /* 0x000000ff0c0c9210 */ /* 0x000fe40007ffe1ff */
[----:B------:R-:W-:-:S04]  /*0210*/  @!P2 LOP3.LUT R12, RZ, UR8, RZ, 0x33, !PT ;  /* 0x00000008ff0cac12 */ /* 0x000fc8000f8e33ff */
[----:B------:R-:W-:Y:S01]  /*0220*/  ISETP.GE.AND P0, PT, R12, 0x1, PT ;  /* 0x000000010c00780c */ /* 0x000fe20003f06270 */
[----:B---3--:R-:W-:Y:S02]  /*0230*/  IMAD R16, R5, UR5, R2 ;  /* 0x0000000505107c24 */ /* 0x008fe4000f8e0202 */
[----:B0-----:R-:W-:-:S10]  /*0240*/  IMAD R3, R3, UR4, R0 ;  /* 0x0000000403037c24 */ /* 0x001fd4000f8e0200 */
[----:B--2---:R-:W-:Y:S05]  /*0250*/  @!P0 BRA `(.L_x_0) ;  /* 0x0000000800e08947 */ /* 0x004fea0003800000 */
[----:B------:R-:W0:Y:S01]  /*0260*/  S2UR UR6, SR_CgaCtaId ;  /* 0x00000000000679c3 */ /* 0x000e220000008800 */
[----:B------:R-:W1:Y:S01]  /*0270*/  LDCU UR7, c[0x0][0x3a4] ;  /* 0x00007480ff0777ac */ /* 0x000e620008000800 */
[----:B------:R-:W-:Y:S01]  /*0280*/  MOV R17, RZ ;  /* 0x000000ff00117202 */ /* 0x000fe20000000f00 */
[----:B------:R-:W2:Y:S01]  /*0290*/  LDCU UR10, c[0x0][0x3a8] ;  /* 0x00007500ff0a77ac */ /* 0x000ea20008000800 */
[----:B------:R-:W-:Y:S01]  /*02a0*/  UMOV UR4, 0x400 ;  /* 0x0000040000047882 */ /* 0x000fe20000000000 */
[----:B------:R-:W-:Y:S02]  /*02b0*/  ULOP3.LUT UR16, UR8, 0x7ffffff0, URZ, 0xc0, !UPT ;  /* 0x7ffffff008107892 */ /* 0x000fe4000f8ec0ff */
[----:B------:R-:W-:Y:S02]  /*02c0*/  ULOP3.LUT UR14, UR8, 0xf, URZ, 0xc0, !UPT ;  /* 0x0000000f080e7892 */ /* 0x000fe4000f8ec0ff */
[----:B------:R-:W-:Y:S02]  /*02d0*/  ULOP3.LUT UR15, UR8, 0x7, URZ, 0xc0, !UPT ;  /* 0x00000007080f7892 */ /* 0x000fe4000f8ec0ff */
[----:B------:R-:W-:-:S02]  /*02e0*/  ULOP3.LUT UR5, UR8, 0x3, URZ, 0xc0, !UPT ;  /* 0x0000000308057892 */ /* 0x000fc4000f8ec0ff */
[----:B------:R-:W-:Y:S01]  /*02f0*/  UIADD3 UR9, UPT, UPT, -UR16, URZ, URZ ;  /* 0x000000ff10097290 */ /* 0x000fe2000fffe1ff */
[----:B-1----:R-:W-:Y:S02]  /*0300*/  IMAD R14, R13, UR7, RZ ;  /* 0x000000070d0e7c24 */ /* 0x002fe4000f8e02ff */
[----:B------:R-:W-:Y:S02]  /*0310*/  IMAD R18, R3, UR7, R2 ;  /* 0x0000000703127c24 */ /* 0x000fe4000f8e0202 */
[----:B--2---:R-:W-:Y:S01]  /*0320*/  IMAD R13, R13, UR10, RZ ;  /* 0x0000000a0d0d7c24 */ /* 0x004fe2000f8e02ff */
[----:B0-----:R-:W-:-:S06]  /*0330*/  ULEA UR4, UR6, UR4, 0x18 ;  /* 0x0000000406047291 */ /* 0x001fcc000f8ec0ff */
[----:B------:R-:W-:Y:S01]  /*0340*/  LEA R15, R0, UR4, 0x5 ;  /* 0x00000004000f7c11 */ /* 0x000fe2000f8e28ff */
[----:B------:R-:W-:-:S06]  /*0350*/  UMOV UR4, URZ ;  /* 0x000000ff00047c82 */ /* 0x000fcc0008000000 */
.L_x_6:
[----:B0-----:R-:W0:Y:S01]  /*0360*/  LDCU UR8, c[0x0][0x3a0] ;  /* 0x00007400ff0877ac */ /* 0x001e220008000800 */
[----:B------:R-:W-:Y:S02]  /*0370*/  MOV R5, UR4 ;  /* 0x0000000400057c02 */ /* 0x000fe40008000f00 */
[----:B------:R-:W-:Y:S01]  /*0380*/  MOV R9, UR4 ;  /* 0x0000000400097c02 */ /* 0x000fe20008000f00 */
[----:B------:R-:W1:Y:S02]  /*0390*/  LDCU UR6, c[0x0][0x3a8] ;  /* 0x00007500ff0677ac */ /* 0x000e640008000800 */
[----:B0-----:R-:W-:Y:S02]  /*03a0*/  IMAD R5, R5, UR8, R0 ;  /* 0x0000000805057c24 */ /* 0x001fe4000f8e0200 */
[----:B------:R-:W-:Y:S02]  /*03b0*/  IMAD R9, R9, UR8, R18 ;  /* 0x0000000809097c24 */ /* 0x000fe4000f8e0212 */
[----:B-1----:R-:W-:-:S03]  /*03c0*/  IMAD R8, R5, UR6, R16 ;  /* 0x0000000605087c24 */ /* 0x002fc6000f8e0210 */
[----:B------:R-:W-:Y:S02]  /*03d0*/  ISETP.GE.AND P0, PT, R9, R14, PT ;  /* 0x0000000e0900720c */ /* 0x000fe40003f06270 */
[----:B------:R-:W-:-:S11]  /*03e0*/  ISETP.GE.AND P1, PT, R8, R13, PT ;  /* 0x0000000d0800720c */ /* 0x000fd60003f26270 */
[----:B------:R-:W0:Y:S08]  /*03f0*/  @!P0 LDC.64 R6, c[0x0][0x380] ;  /* 0x0000e000ff068b82 */ /* 0x000e300000000a00 */
[----:B------:R-:W1:Y:S01]  /*0400*/  @!P1 LDC.64 R4, c[0x0][0x388] ;  /* 0x0000e200ff049b82 */ /* 0x000e620000000a00 */
[----:B0-----:R-:W-:-:S06]  /*0410*/  @!P0 IMAD.WIDE R6, R9, 0x4, R6 ;  /* 0x0000000409068825 */ /* 0x001fcc00078e0206 */
[----:B------:R-:W2:Y:S01]  /*0420*/  @!P0 LDG.E R6, desc[UR12][R6.64] ;  /* 0x0000000c06068981 */ /* 0x000ea2000c1e1900 */
[----:B-1----:R-:W-:-:S06]  /*0430*/  @!P1 IMAD.WIDE R4, R8, 0x4, R4 ;  /* 0x0000000408049825 */ /* 0x002fcc00078e0204 */
[----:B------:R0:W3:Y:S01]  /*0440*/  @!P1 LDG.E R4, desc[UR12][R4.64] ;  /* 0x0000000c04049981 */ /* 0x0000e2000c1e1900 */
[----:B------:R-:W1:Y:S01]  /*0450*/  @!P1 S2R R9, SR_CgaCtaId ;  /* 0x0000000000099919 */ /* 0x000e620000008800 */
[----:B------:R-:W-:Y:S01]  /*0460*/  @!P1 MOV R8, 0x400 ;  /* 0x0000040000089802 */ /* 0x000fe20000000f00 */
[----:B------:R-:W-:Y:S01]  /*0470*/  VOTEU.ALL UP0, P0 ;  /* 0x0000000000ff7886 */ /* 0x000fe20000000000 */
[----:B------:R-:W-:-:S03]  /*0480*/  VOTEU.ALL UP1, P1 ;  /* 0x0000000000ff7886 */ /* 0x000fc60000820000 */
[----:B------:R-:W-:Y:S01]  /*0490*/  @!P1 VIADD R8, R8, 0x200 ;  /* 0x0000020008089836 */ /* 0x000fe20000000000 */
[----:B------:R-:W-:Y:S02]  /*04a0*/  @!UP0 USHF.L.U32 UR6, UR4, 0x8, URZ ;  /* 0x0000000804068899 */ /* 0x000fe400080006ff */
[----:B------:R-:W-:Y:S02]  /*04b0*/  @!UP1 USHF.L.U32 UR7, UR4, 0x8, URZ ;  /* 0x0000000804079899 */ /* 0x000fe400080006ff */
[----:B------:R-:W-:Y:S02]  /*04c0*/  @!UP0 ULOP3.LUT UR6, UR6, 0x100, URZ, 0xc0, !UPT ;  /* 0x0000010006068892 */ /* 0x000fe4000f8ec0ff */
[----:B------:R-:W-:Y:S01]  /*04d0*/  @!UP1 ULOP3.LUT UR7, UR7, 0x100, URZ, 0xc0, !UPT ;  /* 0x0000010007079892 */ /* 0x000fe2000f8ec0ff */
[----:B0-----:R-:W-:Y:S02]  /*04e0*/  @!P0 LEA R5, R2, R15, 0x2 ;  /* 0x0000000f02058211 */ /* 0x001fe400078e10ff */
[----:B-1----:R-:W-:-:S04]  /*04f0*/  @!P1 LEA R9, R9, R8, 0x18 ;  /* 0x0000000809099211 */ /* 0x002fc800078ec0ff */
[----:B------:R-:W-:-:S04]  /*0500*/  @!P1 LEA R9, R0, R9, 0x5 ;  /* 0x0000000900099211 */ /* 0x000fc800078e28ff */
[----:B------:R-:W-:Y:S01]  /*0510*/  @!P1 LEA R9, R2, R9, 0x2 ;  /* 0x0000000902099211 */ /* 0x000fe200078e10ff */
[----:B------:R-:W-:-:S04]  /*0520*/  UISETP.GE.AND UP0, UPT, UR8, 0x1, UPT ;  /* 0x000000010800788c */ /* 0x000fc8000bf06270 */
[----:B------:R-:W-:Y:S01]  /*0530*/  UISETP.EQ.OR UP0, UPT, UR4, URZ, !UP0 ;  /* 0x000000ff0400728c */ /* 0x000fe2000c702670 */
[----:B--2---:R0:W-:Y:S04]  /*0540*/  @!P0 STS [R5+UR6], R6 ;  /* 0x0000000605008988 */ /* 0x0041e80008000806 */
[----:B---3--:R0:W-:Y:S01]  /*0550*/  @!P1 STS [R9+UR7], R4 ;  /* 0x0000000409009988 */ /* 0x0081e20008000807 */
[----:B------:R-:W-:Y:S06]  /*0560*/  BAR.SYNC.DEFER_BLOCKING 0x0 ;  /* 0x0000000000007b1d */ /* 0x000fec0000010000 */
[----:B------:R-:W-:Y:S05]  /*0570*/  BRA.U UP0, `(.L_x_1) ;  /* 0x0000000900087547 */ /* 0x000fea000b800000 */
[----:B------:R-:W-:Y:S01]  /*0580*/  UISETP.GE.U32.AND UP0, UPT, UR8, 0x10, UPT ;  /* 0x000000100800788c */ /* 0x000fe2000bf06070 */
[----:B------:R-:W-:Y:S01]  /*0590*/  HFMA2 R20, -RZ, RZ, 0, 0 ;  /* 0x00000000ff147431 */ /* 0x000fe200000001ff */
[----:B------:R-:W-:-:S04]  /*05a0*/  UIADD3 UR6, UPT, UPT, UR4, -0x1, URZ ;  /* 0xffffffff04067890 */ /* 0x000fc8000fffe0ff */
[----:B------:R-:W-:-:S04]  /*05b0*/  ULEA.HI UR7, UR6, UR6, URZ, 0x1 ;  /* 0x0000000606077291 */ /* 0x000fc8000f8f08ff */
[----:B------:R-:W-:-:S04]  /*05c0*/  ULOP3.LUT UR7, UR7, 0xfffffffe, URZ, 0xc0, !UPT ;  /* 0xfffffffe07077892 */ /* 0x000fc8000f8ec0ff */
[----:B------:R-:W-:Y:S01]  /*05d0*/  UIADD3 UR7, UPT, UPT, UR6, -UR7, URZ ;  /* 0x8000000706077290 */ /* 0x000fe2000fffe0ff */
[----:B------:R-:W-:Y:S11]  /*05e0*/  BRA.U !UP0, `(.L_x_2) ;  /* 0x0000000108e07547 */ /* 0x000ff6000b800000 */
[----:B------:R-:W1:Y:S01]  /*05f0*/  S2UR UR10, SR_CgaCtaId ;  /* 0x00000000000a79c3 */ /* 0x000e620000008800 */
[----:B------:R-:W-:Y:S01]  /*0600*/  UMOV UR6, 0x400 ;  /* 0x0000040000067882 */ /* 0x000fe20000000000 */
[----:B------:R-:W-:Y:S01]  /*0610*/  IMAD.U32 R20, RZ, RZ, UR7 ;  /* 0x00000007ff147e24 */ /* 0x000fe2000f8e00ff */
[----:B------:R-:W-:Y:S01]  /*0620*/  UIADD3 UR11, UPT, UPT, UR6, 0x200, URZ ;  /* 0x00000200060b7890 */ /* 0x000fe2000fffe0ff */
[----:B0-----:R-:W-:Y:S01]  /*0630*/  MOV R5, UR7 ;  /* 0x0000000700057c02 */ /* 0x001fe20008000f00 */
[----:B-1----:R-:W-:Y:S02]  /*0640*/  ULEA UR6, UR10, UR6, 0x18 ;  /* 0x000000060a067291 */ /* 0x002fe4000f8ec0ff */
[----:B------:R-:W-:-:S04]  /*0650*/  ULEA UR11, UR10, UR11, 0x18 ;  /* 0x0000000b0a0b7291 */ /* 0x000fc8000f8ec0ff */
[----:B------:R-:W-:Y:S01]  /*0660*/  LEA R15, R0, UR6, 0x5 ;  /* 0x00000006000f7c11 */ /* 0x000fe2000f8e28ff */
[----:B------:R-:W-:Y:S01]  /*0670*/  UMOV UR6, UR9 ;  /* 0x0000000900067c82 */ /* 0x000fe20008000000 */
[----:B------:R-:W-:Y:S02]  /*0680*/  LEA R4, R2, UR11, 0x2 ;  /* 0x0000000b02047c11 */ /* 0x000fe4000f8e10ff */
[----:B------:R-:W-:Y:S02]  /*0690*/  LEA R20, R20, R15, 0x8 ;  /* 0x0000000f14147211 */ /* 0x000fe400078e40ff */
[----:B------:R-:W-:Y:S02]  /*06a0*/  LEA R4, R5, R4, 0x8 ;  /* 0x0000000405047211 */ /* 0x000fe400078e40ff */
[----:B------:R-:W-:Y:S02]  /*06b0*/  IADD3 R20, PT, PT, R20, 0x20, RZ ;  /* 0x0000002014147810 */ /* 0x000fe40007ffe0ff */
[----:B------:R-:W-:-:S07]  /*06c0*/  IADD3 R19, PT, PT, R4, 0x100, RZ ;  /* 0x0000010004137810 */ /* 0x000fce0007ffe0ff */
.L_x_3:
[----:B------:R-:W-:Y:S01]  /*06d0*/  LDS R23, [R19+-0x100] ;  /* 0xffff000013177984 */ /* 0x000fe20000000800 */
[----:B------:R-:W-:-:S03]  /*06e0*/  UIADD3 UR6, UPT, UPT, UR6, 0x10, URZ ;  /* 0x0000001006067890 */ /* 0x000fc6000fffe0ff */
[----:B------:R-:W0:Y:S01]  /*06f0*/  LDS.128 R4, [R20+-0x20] ;  /* 0xffffe00014047984 */ /* 0x000e220000000c00 */
[----:B------:R-:W-:-:S03]  /*0700*/  UISETP.NE.AND UP0, UPT, UR6, URZ, UPT ;  /* 0x000000ff0600728c */ /* 0x000fc6000bf05270 */
[----:B------:R-:W1:Y:S04]  /*0710*/  LDS R27, [R19+-0xe0] ;  /* 0xffff2000131b7984 */ /* 0x000e680000000800 */
[----:B------:R-:W2:Y:S04]  /*0720*/  LDS R25, [R19+-0xc0] ;  /* 0xffff400013197984 */ /* 0x000ea80000000800 */
[----:B------:R-:W3:Y:S04]  /*0730*/  LDS R26, [R19+-0xa0] ;  /* 0xffff6000131a7984 */ /* 0x000ee80000000800 */
[----:B------:R-:W-:Y:S04]  /*0740*/  LDS R21, [R19+-0x80] ;  /* 0xffff800013157984 */ /* 0x000fe80000000800 */
[----:B------:R-:W4:Y:S04]  /*0750*/  LDS.128 R8, [R20+-0x10] ;  /* 0xfffff00014087984 */ /* 0x000f280000000c00 */
[----:B------:R-:W5:Y:S04]  /*0760*/  LDS R22, [R19+-0x60] ;  /* 0xffffa00013167984 */ /* 0x000f680000000800 */
[----:B------:R-:W-:Y:S01]  /*0770*/  LDS R24, [R19+-0x20] ;  /* 0xffffe00013187984 */ /* 0x000fe20000000800 */
[----:B0-----:R-:W-:-:S03]  /*0780*/  FFMA R4, R4, R23, R17 ;  /* 0x0000001704047223 */ /* 0x001fc60000000011 */
[----:B------:R-:W0:Y:S01]  /*0790*/  LDS R23, [R19+-0x40] ;  /* 0xffffc00013177984 */ /* 0x000e220000000800 */
[----:B-1----:R-:W-:-:S03]  /*07a0*/  FFMA R4, R27, R5, R4 ;  /* 0x000000051b047223 */ /* 0x002fc60000000004 */
[----:B------:R-:W-:Y:S01]  /*07b0*/  LDS R17, [R19] ;  /* 0x0000000013117984 */ /* 0x000fe20000000800 */
[----:B--2---:R-:W-:-:S04]  /*07c0*/  FFMA R25, R25, R6, R4 ;  /* 0x0000000619197223 */ /* 0x004fc80000000004 */
[----:B---3--:R-:W-:Y:S02]  /*07d0*/  FFMA R25, R26, R7, R25 ;  /* 0x000000071a197223 */ /* 0x008fe40000000019 */
[----:B------:R-:W1:Y:S04]  /*07e0*/  LDS.128 R4, [R20] ;  /* 0x0000000014047984 */ /* 0x000e680000000c00 */
[----:B------:R-:W2:Y:S01]  /*07f0*/  LDS R26, [R19+0x20] ;  /* 0x00002000131a7984 */ /* 0x000ea20000000800 */
[----:B----4-:R-:W-:-:S04]  /*0800*/  FFMA R21, R8, R21, R25 ;  /* 0x0000001508157223 */ /* 0x010fc80000000019 */
[----:B-----5:R-:W-:Y:S02]  /*0810*/  FFMA R22, R22, R9, R21 ;  /* 0x0000000916167223 */ /* 0x020fe40000000015 */
[----:B------:R-:W3:Y:S02]  /*0820*/  LDS R21, [R19+0x40] ;  /* 0x0000400013157984 */ /* 0x000ee40000000800 */
[----:B0-----:R-:W-:Y:S02]  /*0830*/  FFMA R23, R23, R10, R22 ;  /* 0x0000000a17177223 */ /* 0x001fe40000000016 */
[----:B------:R-:W0:Y:S02]  /*0840*/  LDS R22, [R19+0x60] ;  /* 0x0000600013167984 */ /* 0x000e240000000800 */
[----:B------:R-:W-:Y:S02]  /*0850*/  FFMA R25, R24, R11, R23 ;  /* 0x0000000b18197223 */ /* 0x000fe40000000017 */
[----:B------:R-:W-:Y:S04]  /*0860*/  LDS R23, [R19+0x80] ;  /* 0x0000800013177984 */ /* 0x000fe80000000800 */
[----:B------:R4:W5:Y:S01]  /*0870*/  LDS.128 R8, [R20+0x10] ;  /* 0x0000100014087984 */ /* 0x0009620000000c00 */
[----:B-1----:R-:W-:-:S03]  /*0880*/  FFMA R25, R4, R17, R25 ;  /* 0x0000001104197223 */ /* 0x002fc60000000019 */
[----:B------:R-:W1:Y:S01]  /*0890*/  LDS R24, [R19+0xa0] ;  /* 0x0000a00013187984 */ /* 0x000e620000000800 */
[----:B--2---:R-:W-:-:S03]  /*08a0*/  FFMA R26, R26, R5, R25 ;  /* 0x000000051a1a7223 */ /* 0x004fc60000000019 */
[----:B------:R-:W2:Y:S01]  /*08b0*/  LDS R17, [R19+0xc0] ;  /* 0x0000c00013117984 */ /* 0x000ea20000000800 */
[----:B----4-:R-:W-:-:S03]  /*08c0*/  IADD3 R20, PT, PT, R20, 0x40, RZ ;  /* 0x0000004014147810 */ /* 0x010fc60007ffe0ff */
[----:B------:R4:W2:Y:S01]  /*08d0*/  LDS R4, [R19+0xe0] ;  /* 0x0000e00013047984 */ /* 0x0008a20000000800 */
[----:B---3--:R-:W-:Y:S01]  /*08e0*/  FFMA R21, R21, R6, R26 ;  /* 0x0000000615157223 */ /* 0x008fe2000000001a */
[----:B----4-:R-:W-:-:S03]  /*08f0*/  VIADD R19, R19, 0x200 ;  /* 0x0000020013137836 */ /* 0x010fc60000000000 */
[----:B0-----:R-:W-:-:S04]  /*0900*/  FFMA R7, R22, R7, R21 ;  /* 0x0000000716077223 */ /* 0x001fc80000000015 */
[----:B-----5:R-:W-:-:S04]  /*0910*/  FFMA R7, R8, R23, R7 ;  /* 0x0000001708077223 */ /* 0x020fc80000000007 */
[----:B-1----:R-:W-:-:S04]  /*0920*/  FFMA R24, R24, R9, R7 ;  /* 0x0000000918187223 */ /* 0x002fc80000000007 */
[----:B--2---:R-:W-:-:S04]  /*0930*/  FFMA R17, R17, R10, R24 ;  /* 0x0000000a11117223 */ /* 0x004fc80000000018 */
[----:B------:R-:W-:Y:S01]  /*0940*/  FFMA R17, R4, R11, R17 ;  /* 0x0000000b04117223 */ /* 0x000fe20000000011 */
[----:B------:R-:W-:Y:S06]  /*0950*/  BRA.U UP0, `(.L_x_3) ;  /* 0xfffffffd005c7547 */ /* 0x000fec000b83ffff */
[----:B------:R-:W-:-:S07]  /*0960*/  MOV R20, UR16 ;  /* 0x0000001000147c02 */ /* 0x000fce0008000f00 */
.L_x_2:
[----:B------:R-:W-:-:S09]  /*0970*/  UISETP.NE.AND UP0, UPT, UR14, URZ, UPT ;  /* 0x000000ff0e00728c */ /* 0x000fd2000bf05270 */
[----:B------:R-:W-:Y:S05]  /*0980*/  BRA.U !UP0, `(.L_x_1) ;  /* 0x0000000508047547 */ /* 0x000fea000b800000 */
[----:B------:R-:W1:Y:S01]  /*0990*/  S2UR UR10, SR_CgaCtaId ;  /* 0x00000000000a79c3 */ /* 0x000e620000008800 */
[----:B------:R-:W-:Y:S01]  /*09a0*/  UMOV UR6, 0x400 ;  /* 0x0000040000067882 */ /* 0x000fe20000000000 */
[----:B0-----:R-:W-:Y:S01]  /*09b0*/  MOV R6, UR7 ;  /* 0x0000000700067c02 */ /* 0x001fe20008000f00 */
[----:B------:R-:W-:Y:S01]  /*09c0*/  UIADD3 UR6, UPT, UPT, UR6, 0x200, URZ ;  /* 0x0000020006067890 */ /* 0x000fe2000fffe0ff */
[----:B------:R-:W-:Y:S01]  /*09d0*/  MOV R4, UR7 ;  /* 0x0000000700047c02 */ /* 0x000fe20008000f00 */
[----:B------:R-:W-:-:S03]  /*09e0*/  UISETP.NE.AND UP1, UPT, UR15, URZ, UPT ;  /* 0x000000ff0f00728c */ /* 0x000fc6000bf25270 */
[----:B------:R-:W-:Y:S01]  /*09f0*/  LEA R19, R4, R15, 0x8 ;  /* 0x0000000f04137211 */ /* 0x000fe200078e40ff */
[----:B-1----:R-:W-:Y:S02]  /*0a00*/  ULEA UR6, UR10, UR6, 0x18 ;  /* 0x000000060a067291 */ /* 0x002fe4000f8ec0ff */
[----:B------:R-:W-:-:S04]  /*0a10*/  UIADD3 UR10, UPT, UPT, UR14, -0x1, URZ ;  /* 0xffffffff0e0a7890 */ /* 0x000fc8000fffe0ff */
[----:B------:R-:W-:Y:S01]  /*0a20*/  UISETP.GE.U32.AND UP0, UPT, UR10, 0x7, UPT ;  /* 0x000000070a00788c */ /* 0x000fe2000bf06070 */
[----:B------:R-:W-:-:S04]  /*0a30*/  LEA R21, R2, UR6, 0x2 ;  /* 0x0000000602157c11 */ /* 0x000fc8000f8e10ff */
[----:B------:R-:W-:-:S04]  /*0a40*/  LEA R21, R6, R21, 0x8 ;  /* 0x0000001506157211 */ /* 0x000fc800078e40ff */
[----:B------:R-:W-:Y:S05]  /*0a50*/  BRA.U !UP0, `(.L_x_4) ;  /* 0x0000000108547547 */ /* 0x000fea000b800000 */
[C---:B------:R-:W-:Y:S01]  /*0a60*/  LEA R24, R20.reuse, R21, 0x5 ;  /* 0x0000001514187211 */ /* 0x040fe200078e28ff */
[C---:B------:R-:W-:Y:S01]  /*0a70*/  IMAD R25, R20.reuse, 0x4, R19 ;  /* 0x0000000414197824 */ /* 0x040fe200078e0213 */
[----:B------:R-:W-:-:S03]  /*0a80*/  IADD3 R20, PT, PT, R20, 0x8, RZ ;  /* 0x0000000814147810 */ /* 0x000fc60007ffe0ff */
[----:B------:R-:W-:Y:S04]  /*0a90*/  LDS R8, [R24] ;  /* 0x0000000018087984 */ /* 0x000fe80000000800 */
[----:B------:R-:W0:Y:S04]  /*0aa0*/  LDS.128 R4, [R25] ;  /* 0x0000000019047984 */ /* 0x000e280000000c00 */
[----:B------:R-:W1:Y:S04]  /*0ab0*/  LDS R27, [R24+0x20] ;  /* 0x00002000181b7984 */ /* 0x000e680000000800 */
[----:B------:R-:W2:Y:S04]  /*0ac0*/  LDS R23, [R24+0x40] ;  /* 0x0000400018177984 */ /* 0x000ea80000000800 */
[----:B------:R-:W3:Y:S01]  /*0ad0*/  LDS R22, [R24+0x60] ;  /* 0x0000600018167984 */ /* 0x000ee20000000800 */
[----:B0-----:R-:W-:-:S03]  /*0ae0*/  FFMA R4, R4, R8, R17 ;  /* 0x0000000804047223 */ /* 0x001fc60000000011 */
[----:B------:R-:W-:Y:S01]  /*0af0*/  LDS R17, [R24+0x80] ;  /* 0x0000800018117984 */ /* 0x000fe20000000800 */
[----:B-1----:R-:W-:-:S03]  /*0b00*/  FFMA R26, R27, R5, R4 ;  /* 0x000000051b1a7223 */ /* 0x002fc60000000004 */
[----:B------:R-:W0:Y:S01]  /*0b10*/  LDS.128 R8, [R25+0x10] ;  /* 0x0000100019087984 */ /* 0x000e220000000c00 */
[----:B--2---:R-:W-:-:S03]  /*0b20*/  FFMA R23, R23, R6, R26 ;  /* 0x0000000617177223 */ /* 0x004fc6000000001a */
[----:B------:R-:W1:Y:S01]  /*0b30*/  LDS R27, [R24+0xa0] ;  /* 0x0000a000181b7984 */ /* 0x000e620000000800 */
[----:B---3--:R-:W-:-:S03]  /*0b40*/  FFMA R7, R22, R7, R23 ;  /* 0x0000000716077223 */ /* 0x008fc60000000017 */
[----:B------:R-:W2:Y:S04]  /*0b50*/  LDS R5, [R24+0xc0] ;  /* 0x0000c00018057984 */ /* 0x000ea80000000800 */
[----:B------:R-:W3:Y:S01]  /*0b60*/  LDS R4, [R24+0xe0] ;  /* 0x0000e00018047984 */ /* 0x000ee20000000800 */
[----:B0-----:R-:W-:-:S04]  /*0b70*/  FFMA R8, R8, R17, R7 ;  /* 0x0000001108087223 */ /* 0x001fc80000000007 */
[----:B-1----:R-:W-:-:S04]  /*0b80*/  FFMA R8, R27, R9, R8 ;  /* 0x000000091b087223 */ /* 0x002fc80000000008 */
[----:B--2---:R-:W-:-:S04]  /*0b90*/  FFMA R5, R5, R10, R8 ;  /* 0x0000000a05057223 */ /* 0x004fc80000000008 */
[----:B---3--:R-:W-:-:S07]  /*0ba0*/  FFMA R17, R4, R11, R5 ;  /* 0x0000000b04117223 */ /* 0x008fce0000000005 */
.L_x_4:
[----:B------:R-:W-:Y:S05]  /*0bb0*/  BRA.U !UP1, `(.L_x_1) ;  /* 0x0000000109787547 */ /* 0x000fea000b800000 */
[----:B------:R-:W-:Y:S02]  /*0bc0*/  UIADD3 UR6, UPT, UPT, UR15, -0x1, URZ ;  /* 0xffffffff0f067890 */ /* 0x000fe4000fffe0ff */
[----:B------:R-:W-:Y:S02]  /*0bd0*/  UISETP.NE.AND UP1, UPT, UR5, URZ, UPT ;  /* 0x000000ff0500728c */ /* 0x000fe4000bf25270 */
[----:B------:R-:W-:-:S09]  /*0be0*/  UISETP.GE.U32.AND UP0, UPT, UR6, 0x3, UPT ;  /* 0x000000030600788c */ /* 0x000fd2000bf06070 */
[----:B------:R-:W-:Y:S05]  /*0bf0*/  BRA.U !UP0, `(.L_x_5) ;  /* 0x0000000108307547 */ /* 0x000fea000b800000 */
[C---:B------:R-:W-:Y:S02]  /*0c00*/  LEA R4, R20.reuse, R19, 0x2 ;  /* 0x0000001314047211 */ /* 0x040fe400078e10ff */
[C---:B------:R-:W-:Y:S02]  /*0c10*/  LEA R8, R20.reuse, R21, 0x5 ;  /* 0x0000001514087211 */ /* 0x040fe400078e28ff */
[----:B------:R-:W-:Y:S02]  /*0c20*/  IADD3 R20, PT, PT, R20, 0x4, RZ ;  /* 0x0000000414147810 */ /* 0x000fe40007ffe0ff */
[----:B------:R-:W-:Y:S04]  /*0c30*/  LDS.128 R4, [R4] ;  /* 0x0000000004047984 */ /* 0x000fe80000000c00 */
[----:B------:R-:W0:Y:S04]  /*0c40*/  LDS R9, [R8] ;  /* 0x0000000008097984 */ /* 0x000e280000000800 */
[----:B------:R-:W1:Y:S04]  /*0c50*/  LDS R11, [R8+0x20] ;  /* 0x00002000080b7984 */ /* 0x000e680000000800 */
[----:B------:R-:W2:Y:S04]  /*0c60*/  LDS R22, [R8+0x40] ;  /* 0x0000400008167984 */ /* 0x000ea80000000800 */
[----:B------:R-:W3:Y:S01]  /*0c70*/  LDS R23, [R8+0x60] ;  /* 0x0000600008177984 */ /* 0x000ee20000000800 */
[----:B0-----:R-:W-:-:S04]  /*0c80*/  FFMA R10, R4, R9, R17 ;  /* 0x00000009040a7223 */ /* 0x001fc80000000011 */
[----:B-1----:R-:W-:-:S04]  /*0c90*/  FFMA R5, R11, R5, R10 ;  /* 0x000000050b057223 */ /* 0x002fc8000000000a */
[----:B--2---:R-:W-:-:S04]  /*0ca0*/  FFMA R6, R22, R6, R5 ;  /* 0x0000000616067223 */ /* 0x004fc80000000005 */
[----:B---3--:R-:W-:-:S07]  /*0cb0*/  FFMA R17, R23, R7, R6 ;  /* 0x0000000717117223 */ /* 0x008fce0000000006 */
.L_x_5:
[----:B------:R-:W-:Y:S05]  /*0cc0*/  BRA.U !UP1, `(.L_x_1) ;  /* 0x0000000109347547 */ /* 0x000fea000b800000 */
[C---:B------:R-:W-:Y:S01]  /*0cd0*/  LEA R4, R20.reuse, R19, 0x2 ;  /* 0x0000001314047211 */ /* 0x040fe200078e10ff */
[----:B------:R-:W-:Y:S01]  /*0ce0*/  UISETP.NE.AND UP0, UPT, UR5, 0x1, UPT ;  /* 0x000000010500788c */ /* 0x000fe2000bf05270 */
[----:B------:R-:W-:-:S04]  /*0cf0*/  LEA R20, R20, R21, 0x5 ;  /* 0x0000001514147211 */ /* 0x000fc800078e28ff */
[----:B------:R-:W-:Y:S04]  /*0d00*/  LDS.128 R4, [R4] ;  /* 0x0000000004047984 */ /* 0x000fe80000000c00 */
[----:B------:R-:W0:Y:S02]  /*0d10*/  LDS R8, [R20] ;  /* 0x0000000014087984 */ /* 0x000e240000000800 */
[----:B0-----:R-:W-:Y:S01]  /*0d20*/  FFMA R17, R4, R8, R17 ;  /* 0x0000000804117223 */ /* 0x001fe20000000011 */
[----:B------:R-:W-:Y:S06]  /*0d30*/  BRA.U !UP0, `(.L_x_1) ;  /* 0x0000000108187547 */ /* 0x000fec000b800000 */
[----:B------:R-:W-:Y:S01]  /*0d40*/  UISETP.NE.AND UP0, UPT, UR5, 0x2, UPT ;  /* 0x000000020500788c */ /* 0x000fe2000bf05270 */
[----:B------:R-:W0:Y:S05]  /*0d50*/  LDS R4, [R20+0x20] ;  /* 0x0000200014047984 */ /* 0x000e2a0000000800 */
[----:B------:R-:W-:-:S13]  /*0d60*/  PLOP3.LUT P0, PT, PT, PT, UP0, 0x80, 0x8 ;  /* 0x000000000008781c */ /* 0x000fda0003f0f008 */
[----:B------:R-:W1:Y:S01]  /*0d70*/  @P0 LDS R8, [R20+0x40] ;  /* 0x0000400014080984 */ /* 0x000e620000000800 */
[----:B0-----:R-:W-:-:S04]  /*0d80*/  FFMA R17, R4, R5, R17 ;  /* 0x0000000504117223 */ /* 0x001fc80000000011 */
[----:B-1----:R-:W-:-:S07]  /*0d90*/  @P0 FFMA R17, R8, R6, R17 ;  /* 0x0000000608110223 */ /* 0x002fce0000000011 */
.L_x_1:
[----:B------:R-:W-:Y:S01]  /*0da0*/  UIADD3 UR4, UPT, UPT, UR4, 0x1, URZ ;  /* 0x0000000104047890 */ /* 0x000fe2000fffe0ff */
[----:B------:R-:W-:Y:S05]  /*0db0*/  BAR.SYNC.DEFER_BLOCKING 0x0 ;  /* 0x0000000000007b1d */ /* 0x000fea0000010000 */
[----:B------:R-:W-:-:S13]  /*0dc0*/  ISETP.NE.AND P0, PT, R12, UR4, PT ;  /* 0x000000040c007c0c */ /* 0x000fda000bf05270 */
[----:B------:R-:W-:Y:S05]  /*0dd0*/  @P0 BRA `(.L_x_6) ;  /* 0xfffffff400600947 */ /* 0x000fea000383ffff */
.L_x_0:
[----:B------:R-:W-:-:S09]  /*0de0*/  UISETP.GE.AND UP0, UPT, UR8, 0x1, UPT ;  /* 0x000000010800788c */ /* 0x000fd2000bf06270 */
[----:B------:R-:W-:Y:S05]  /*0df0*/  BRA.U !UP0, `(.L_x_7) ;  /* 0x00000009080c7547 */ /* 0x000fea000b800000 */
[----:B------:R-:W-:Y:S01]  /*0e00*/  UISETP.GE.U32.AND UP1, UPT, UR8, 0x10, UPT ;  /* 0x000000100800788c */ /* 0x000fe2000bf26070 */
[----:B0-----:R-:W-:Y:S01]  /*0e10*/  LEA.HI R4, R12, R12, RZ, 0x1 ;  /* 0x0000000c0c047211 */ /* 0x001fe200078f08ff */
[----:B------:R-:W-:Y:S01]  /*0e20*/  ULOP3.LUT UR9, UR8, 0xf, URZ, 0xc0, !UPT ;  /* 0x0000000f08097892 */ /* 0x000fe2000f8ec0ff */
[----:B------:R-:W-:Y:S02]  /*0e30*/  MOV R18, RZ ;  /* 0x000000ff00127202 */ /* 0x000fe40000000f00 */
[----:B------:R-:W-:Y:S01]  /*0e40*/  LOP3.LUT R5, R4, 0xfffffffe, RZ, 0xc0, !PT ;  /* 0xfffffffe04057812 */ /* 0x000fe200078ec0ff */
[----:B------:R-:W-:-:S04]  /*0e50*/  UISETP.NE.AND UP0, UPT, UR9, URZ, UPT ;  /* 0x000000ff0900728c */ /* 0x000fc8000bf05270 */
[----:B------:R-:W-:Y:S01]  /*0e60*/  IMAD.IADD R20, R12, 0x1, -R5 ;  /* 0x000000010c147824 */ /* 0x000fe200078e0a05 */
[----:B------:R-:W-:Y:S06]  /*0e70*/  BRA.U !UP1, `(.L_x_8) ;  /* 0x0000000109d87547 */ /* 0x000fec000b800000 */
[----:B------:R-:W0:Y:S01]  /*0e80*/  S2R R7, SR_CgaCtaId ;  /* 0x0000000000077919 */ /* 0x000e220000008800 */
[----:B------:R-:W-:Y:S01]  /*0e90*/  MOV R4, 0x400 ;  /* 0x0000040000047802 */ /* 0x000fe20000000f00 */
[----:B------:R-:W-:Y:S01]  /*0ea0*/  ULOP3.LUT UR5, UR8, 0x7ffffff0, URZ, 0xc0, !UPT ;  /* 0x7ffffff008057892 */ /* 0x000fe2000f8ec0ff */
[----:B------:R-:W-:Y:S02]  /*0eb0*/  SHF.L.U32 R5, R20, 0x8, RZ ;  /* 0x0000000814057819 */ /* 0x000fe400000006ff */
[----:B------:R-:W-:Y:S01]  /*0ec0*/  IADD3 R6, PT, PT, R4, 0x200, RZ ;  /* 0x0000020004067810 */ /* 0x000fe20007ffe0ff */
[----:B------:R-:W-:Y:S01]  /*0ed0*/  UIADD3 UR4, UPT, UPT, -UR5, URZ, URZ ;  /* 0x000000ff05047290 */ /* 0x000fe2000fffe1ff */
[-C--:B------:R-:W-:Y:S02]  /*0ee0*/  LEA R21, R0, R5.reuse, 0x5 ;  /* 0x0000000500157211 */ /* 0x080fe400078e28ff */
[----:B------:R-:W-:Y:S02]  /*0ef0*/  LEA R5, R2, R5, 0x2 ;  /* 0x0000000502057211 */ /* 0x000fe400078e10ff */
[----:B------:R-:W-:-:S02]  /*0f00*/  MOV R18, UR5 ;  /* 0x0000000500127c02 */ /* 0x000fc40008000f00 */
[C---:B0-----:R-:W-:Y:S02]  /*0f10*/  LEA R4, R7.reuse, R4, 0x18 ;  /* 0x0000000407047211 */ /* 0x041fe400078ec0ff */
[----:B------:R-:W-:Y:S02]  /*0f20*/  LEA R6, R7, R6, 0x18 ;  /* 0x0000000607067211 */ /* 0x000fe400078ec0ff */
[----:B------:R-:W-:Y:S02]  /*0f30*/  IADD3 R21, PT, PT, R21, 0x20, R4 ;  /* 0x0000002015157810 */ /* 0x000fe40007ffe004 */
[----:B------:R-:W-:-:S07]  /*0f40*/  IADD3 R19, PT, PT, R5, 0x100, R6 ;  /* 0x0000010005137810 */ /* 0x000fce0007ffe006 */
.L_x_9:
        /* <DEDUP_REMOVED lines=10> */
[----:B------:R-:W5:Y:S04]  /*0ff0*/  LDS R23, [R19+-0x40] ;  /* 0xffffc00013177984 */ /* 0x000f680000000800 */
[----:B------:R-:W5:Y:S01]  /*1000*/  LDS R22, [R19+-0x20] ;  /* 0xffffe00013167984 */ /* 0x000f620000000800 */
[----:B0-----:R-:W-:-:S03]  /*1010*/  FFMA R8, R12, R8, R17 ;  /* 0x000000080c087223 */ /* 0x001fc60000000011 */
[----:B------:R-:W-:Y:S01]  /*1020*/  LDS R17, [R19] ;  /* 0x0000000013117984 */ /* 0x000fe20000000800 */
[----:B-1----:R-:W-:-:S04]  /*1030*/  FFMA R9, R9, R13, R8 ;  /* 0x0000000d09097223 */ /* 0x002fc80000000008 */
[----:B--2---:R-:W-:Y:S02]  /*1040*/  FFMA R13, R10, R14, R9 ;  /* 0x0000000e0a0d7223 */ /* 0x004fe40000000009 */
[----:B------:R-:W0:Y:S02]  /*1050*/  LDS.128 R8, [R21] ;  /* 0x0000000015087984 */ /* 0x000e240000000c00 */
[----:B---3--:R-:W-:Y:S02]  /*1060*/  FFMA R13, R24, R15, R13 ;  /* 0x0000000f180d7223 */ /* 0x008fe4000000000d */
[----:B------:R-:W1:Y:S02]  /*1070*/  LDS R24, [R19+0x20] ;  /* 0x0000200013187984 */ /* 0x000e640000000800 */
[----:B----4-:R-:W-:Y:S02]  /*1080*/  FFMA R13, R4, R25, R13 ;  /* 0x00000019040d7223 */ /* 0x010fe4000000000d */
[----:B------:R-:W2:Y:S02]  /*1090*/  LDS R25, [R19+0x40] ;  /* 0x0000400013197984 */ /* 0x000ea40000000800 */
[----:B-----5:R-:W-:-:S02]  /*10a0*/  FFMA R26, R26, R5, R13 ;  /* 0x000000051a1a7223 */ /* 0x020fc4000000000d */
[----:B------:R-:W3:Y:S02]  /*10b0*/  LDS R4, [R19+0x60] ;  /* 0x0000600013047984 */ /* 0x000ee40000000800 */
[----:B------:R-:W-:Y:S02]  /*10c0*/  FFMA R23, R23, R6, R26 ;  /* 0x0000000617177223 */ /* 0x000fe4000000001a */
[----:B------:R-:W-:Y:S02]  /*10d0*/  LDS R5, [R19+0x80] ;  /* 0x0000800013057984 */ /* 0x000fe40000000800 */
[----:B------:R-:W-:Y:S02]  /*10e0*/  FFMA R23, R22, R7, R23 ;  /* 0x0000000716177223 */ /* 0x000fe40000000017 */
[----:B------:R4:W5:Y:S04]  /*10f0*/  LDS.128 R12, [R21+0x10] ;  /* 0x00001000150c7984 */ /* 0x0009680000000c00 */
[----:B------:R-:W5:Y:S04]  /*1100*/  LDS R6, [R19+0xa0] ;  /* 0x0000a00013067984 */ /* 0x000f680000000800 */
[----:B------:R-:W5:Y:S01]  /*1110*/  LDS R7, [R19+0xc0] ;  /* 0x0000c00013077984 */ /* 0x000f620000000800 */
[----:B----4-:R-:W-:-:S03]  /*1120*/  VIADD R21, R21, 0x40 ;  /* 0x0000004015157836 */ /* 0x010fc60000000000 */
[----:B------:R4:W5:Y:S01]  /*1130*/  LDS R22, [R19+0xe0] ;  /* 0x0000e00013167984 */ /* 0x0009620000000800 */
[----:B0-----:R-:W-:-:S04]  /*1140*/  FFMA R17, R8, R17, R23 ;  /* 0x0000001108117223 */ /* 0x001fc80000000017 */
[----:B-1----:R-:W-:Y:S01]  /*1150*/  FFMA R24, R24, R9, R17 ;  /* 0x0000000918187223 */ /* 0x002fe20000000011 */
[----:B----4-:R-:W-:-:S03]  /*1160*/  IADD3 R19, PT, PT, R19, 0x200, RZ ;  /* 0x0000020013137810 */ /* 0x010fc60007ffe0ff */
[----:B--2---:R-:W-:-:S04]  /*1170*/  FFMA R25, R25, R10, R24 ;  /* 0x0000000a19197223 */ /* 0x004fc80000000018 */
[----:B---3--:R-:W-:-:S04]  /*1180*/  FFMA R11, R4, R11, R25 ;  /* 0x0000000b040b7223 */ /* 0x008fc80000000019 */
[----:B-----5:R-:W-:-:S04]  /*1190*/  FFMA R5, R12, R5, R11 ;  /* 0x000000050c057223 */ /* 0x020fc8000000000b */
[----:B------:R-:W-:-:S04]  /*11a0*/  FFMA R6, R6, R13, R5 ;  /* 0x0000000d06067223 */ /* 0x000fc80000000005 */
[----:B------:R-:W-:-:S04]  /*11b0*/  FFMA R7, R7, R14, R6 ;  /* 0x0000000e07077223 */ /* 0x000fc80000000006 */
[----:B------:R-:W-:Y:S01]  /*11c0*/  FFMA R17, R22, R15, R7 ;  /* 0x0000000f16117223 */ /* 0x000fe20000000007 */
[----:B------:R-:W-:Y:S06]  /*11d0*/  BRA.U UP1, `(.L_x_9) ;  /* 0xfffffffd015c7547 */ /* 0x000fec000b83ffff */
.L_x_8:
[----:B------:R-:W-:Y:S05]  /*11e0*/  BRA.U !UP0, `(.L_x_7) ;  /* 0x0000000508107547 */ /* 0x000fea000b800000 */
[----:B------:R-:W0:Y:S01]  /*11f0*/  S2UR UR5, SR_CgaCtaId ;  /* 0x00000000000579c3 */ /* 0x000e220000008800 */
[----:B------:R-:W-:Y:S01]  /*1200*/  UMOV UR4, 0x400 ;  /* 0x0000040000047882 */ /* 0x000fe20000000000 */
[----:B------:R-:W-:Y:S01]  /*1210*/  UISETP.GE.U32.AND UP0, UPT, UR9, 0x8, UPT ;  /* 0x000000080900788c */ /* 0x000fe2000bf06070 */
[----:B------:R-:W-:Y:S01]  /*1220*/  SHF.L.U32 R13, R20, 0x8, RZ ;  /* 0x00000008140d7819 */ /* 0x000fe200000006ff */
[----:B------:R-:W-:Y:S02]  /*1230*/  UIADD3 UR7, UPT, UPT, UR4, 0x200, URZ ;  /* 0x0000020004077890 */ /* 0x000fe4000fffe0ff */
[----:B------:R-:W-:-:S04]  /*1240*/  ULOP3.LUT UR10, UR8, 0x7, URZ, 0xc0, !UPT ;  /* 0x00000007080a7892 */ /* 0x000fc8000f8ec0ff */
[----:B------:R-:W-:Y:S02]  /*1250*/  UISETP.NE.AND UP1, UPT, UR10, URZ, UPT ;  /* 0x000000ff0a00728c */ /* 0x000fe4000bf25270 */
[----:B0-----:R-:W-:Y:S02]  /*1260*/  ULEA UR6, UR5, UR4, 0x18 ;  /* 0x0000000405067291 */ /* 0x001fe4000f8ec0ff */
[----:B------:R-:W-:-:S04]  /*1270*/  ULEA UR7, UR5, UR7, 0x18 ;  /* 0x0000000705077291 */ /* 0x000fc8000f8ec0ff */
[C---:B------:R-:W-:Y:S02]  /*1280*/  IADD3 R15, PT, PT, R13.reuse, UR6, RZ ;  /* 0x000000060d0f7c10 */ /* 0x040fe4000fffe0ff */
[----:B------:R-:W-:Y:S02]  /*1290*/  IADD3 R19, PT, PT, R13, UR7, RZ ;  /* 0x000000070d137c10 */ /* 0x000fe4000fffe0ff */
[----:B------:R-:W-:Y:S02]  /*12a0*/  LEA R15, R0, R15, 0x5 ;  /* 0x0000000f000f7211 */ /* 0x000fe400078e28ff */
[----:B------:R-:W-:Y:S01]  /*12b0*/  LEA R19, R2, R19, 0x2 ;  /* 0x0000001302137211 */ /* 0x000fe200078e10ff */
[----:B------:R-:W-:Y:S06]  /*12c0*/  BRA.U !UP0, `(.L_x_10) ;  /* 0x0000000108547547 */ /* 0x000fec000b800000 */
[C---:B------:R-:W-:Y:S01]  /*12d0*/  IMAD R24, R18.reuse, 0x20, R19 ;  /* 0x0000002012187824 */ /* 0x040fe200078e0213 */
[C---:B------:R-:W-:Y:S02]  /*12e0*/  LEA R22, R18.reuse, R15, 0x2 ;  /* 0x0000000f12167211 */ /* 0x040fe400078e10ff */
[----:B------:R-:W-:Y:S02]  /*12f0*/  IADD3 R18, PT, PT, R18, 0x8, RZ ;  /* 0x0000000812127810 */ /* 0x000fe40007ffe0ff */
[----:B------:R-:W-:Y:S04]  /*1300*/  LDS R25, [R24] ;  /* 0x0000000018197984 */ /* 0x000fe80000000800 */
[----:B------:R-:W0:Y:S04]  /*1310*/  LDS.128 R4, [R22] ;  /* 0x0000000016047984 */ /* 0x000e280000000c00 */
[----:B------:R-:W1:Y:S04]  /*1320*/  LDS R27, [R24+0x20] ;  /* 0x00002000181b7984 */ /* 0x000e680000000800 */
[----:B------:R-:W2:Y:S04]  /*1330*/  LDS R26, [R24+0x40] ;  /* 0x00004000181a7984 */ /* 0x000ea80000000800 */
[----:B------:R-:W3:Y:S04]  /*1340*/  LDS R12, [R24+0x60] ;  /* 0x00006000180c7984 */ /* 0x000ee80000000800 */
[----:B------:R-:W-:Y:S04]  /*1350*/  LDS R21, [R24+0x80] ;  /* 0x0000800018157984 */ /* 0x000fe80000000800 */
[----:B------:R-:W4:Y:S04]  /*1360*/  LDS.128 R8, [R22+0x10] ;  /* 0x0000100016087984 */ /* 0x000f280000000c00 */
[----:B------:R-:W5:Y:S04]  /*1370*/  LDS R14, [R24+0xa0] ;  /* 0x0000a000180e7984 */ /* 0x000f680000000800 */
[----:B------:R-:W5:Y:S04]  /*1380*/  LDS R23, [R24+0xc0] ;  /* 0x0000c00018177984 */ /* 0x000f680000000800 */
[----:B------:R-:W5:Y:S01]  /*1390*/  LDS R20, [R24+0xe0] ;  /* 0x0000e00018147984 */ /* 0x000f620000000800 */
[----:B0-----:R-:W-:-:S04]  /*13a0*/  FFMA R4, R4, R25, R17 ;  /* 0x0000001904047223 */ /* 0x001fc80000000011 */
[----:B-1----:R-:W-:-:S04]  /*13b0*/  FFMA R5, R27, R5, R4 ;  /* 0x000000051b057223 */ /* 0x002fc80000000004 */
[----:B--2---:R-:W-:-:S04]  /*13c0*/  FFMA R5, R26, R6, R5 ;  /* 0x000000061a057223 */ /* 0x004fc80000000005 */
[----:B---3--:R-:W-:-:S04]  /*13d0*/  FFMA R5, R12, R7, R5 ;  /* 0x000000070c057223 */ /* 0x008fc80000000005 */
[----:B----4-:R-:W-:-:S04]  /*13e0*/  FFMA R5, R8, R21, R5 ;  /* 0x0000001508057223 */ /* 0x010fc80000000005 */
[----:B-----5:R-:W-:-:S04]  /*13f0*/  FFMA R14, R14, R9, R5 ;  /* 0x000000090e0e7223 */ /* 0x020fc80000000005 */
[----:B------:R-:W-:-:S04]  /*1400*/  FFMA R23, R23, R10, R14 ;  /* 0x0000000a17177223 */ /* 0x000fc8000000000e */
[----:B------:R-:W-:-:S07]  /*1410*/  FFMA R17, R20, R11, R23 ;  /* 0x0000000b14117223 */ /* 0x000fce0000000017 */
.L_x_10:
[----:B------:R-:W-:Y:S05]  /*1420*/  BRA.U !UP1, `(.L_x_7) ;  /* 0x0000000109807547 */ /* 0x000fea000b800000 */
[----:B------:R-:W-:Y:S02]  /*1430*/  UISETP.GE.U32.AND UP0, UPT, UR10, 0x4, UPT ;  /* 0x000000040a00788c */ /* 0x000fe4000bf06070 */
[----:B------:R-:W-:-:S04]  /*1440*/  ULOP3.LUT UR4, UR8, 0x3, URZ, 0xc0, !UPT ;  /* 0x0000000308047892 */ /* 0x000fc8000f8ec0ff */
[----:B------:R-:W-:-:S03]  /*1450*/  UISETP.NE.AND UP1, UPT, UR4, URZ, UPT ;  /* 0x000000ff0400728c */ /* 0x000fc6000bf25270 */
[----:B------:R-:W-:Y:S08]  /*1460*/  BRA.U !UP0, `(.L_x_11) ;  /* 0x0000000108307547 */ /* 0x000ff0000b800000 */
        /* <DEDUP_REMOVED lines=12> */
.L_x_11:
[----:B------:R-:W-:Y:S05]  /*1530*/  BRA.U !UP1, `(.L_x_7) ;  /* 0x00000001093c7547 */ /* 0x000fea000b800000 */
[----:B------:R-:W-:Y:S01]  /*1540*/  LEA R5, R18, R13, 0x5 ;  /* 0x0000000d12057211 */ /* 0x000fe200078e28ff */
[----:B------:R-:W-:Y:S01]  /*1550*/  IMAD R13, R0, 0x20, R13 ;  /* 0x00000020000d7824 */ /* 0x000fe200078e020d */
[----:B------:R-:W-:Y:S02]  /*1560*/  UIADD3 UR4, UPT, UPT, -UR4, URZ, URZ ;  /* 0x000000ff04047290 */ /* 0x000fe4000fffe1ff */
[----:B------:R-:W-:Y:S02]  /*1570*/  LEA R5, R2, R5, 0x2 ;  /* 0x0000000502057211 */ /* 0x000fe400078e10ff */
[----:B------:R-:W-:Y:S02]  /*1580*/  LEA R13, R18, R13, 0x2 ;  /* 0x0000000d120d7211 */ /* 0x000fe400078e10ff */
[----:B------:R-:W-:Y:S02]  /*1590*/  IADD3 R5, PT, PT, R5, UR7, RZ ;  /* 0x0000000705057c10 */ /* 0x000fe4000fffe0ff */
[----:B------:R-:W-:-:S07]  /*15a0*/  IADD3 R13, PT, PT, R13, UR6, RZ ;  /* 0x000000060d0d7c10 */ /* 0x000fce000fffe0ff */
.L_x_12:
[----:B------:R0:W-:Y:S01]  /*15b0*/  LDS R0, [R13] ;  /* 0x000000000d007984 */ /* 0x0001e20000000800 */
[----:B------:R-:W-:-:S03]  /*15c0*/  UIADD3 UR4, UPT, UPT, UR4, 0x1, URZ ;  /* 0x0000000104047890 */ /* 0x000fc6000fffe0ff */
[----:B------:R1:W2:Y:S01]  /*15d0*/  LDS R2, [R5] ;  /* 0x0000000005027984 */ /* 0x0002a20000000800 */
[----:B------:R-:W-:Y:S01]  /*15e0*/  UISETP.NE.AND UP0, UPT, UR4, URZ, UPT ;  /* 0x000000ff0400728c */ /* 0x000fe2000bf05270 */
[----:B0-----:R-:W-:Y:S02]  /*15f0*/  IADD3 R13, PT, PT, R13, 0x4, RZ ;  /* 0x000000040d0d7810 */ /* 0x001fe40007ffe0ff */
[----:B-1----:R-:W-:Y:S01]  /*1600*/  IADD3 R5, PT, PT, R5, 0x20, RZ ;  /* 0x0000002005057810 */ /* 0x002fe20007ffe0ff */
[----:B--2---:R-:W-:-:S05]  /*1610*/  FFMA R17, R0, R2, R17 ;  /* 0x0000000200117223 */ /* 0x004fca0000000011 */
[----:B------:R-:W-:Y:S05]  /*1620*/  BRA.U UP0, `(.L_x_12) ;  /* 0xfffffffd00e07547 */ /* 0x000fea000b83ffff */
.L_x_7:
[----:B------:R-:W1:Y:S01]  /*1630*/  LDCU UR4, c[0x0][0x3a8] ;  /* 0x00007500ff0477ac */ /* 0x000e620008000800 */
[----:B------:R-:W2:Y:S01]  /*1640*/  LDCU UR5, c[0x0][0x3a4] ;  /* 0x00007480ff0577ac */ /* 0x000ea20008000800 */
[----:B-1----:R-:W-:-:S04]  /*1650*/  ISETP.GE.AND P0, PT, R16, UR4, PT ;  /* 0x0000000410007c0c */ /* 0x002fc8000bf06270 */
[----:B--2---:R-:W-:-:S13]  /*1660*/  ISETP.GE.OR P0, PT, R3, UR5, P0 ;  /* 0x0000000503007c0c */ /* 0x004fda0008706670 */
[----:B------:R-:W-:Y:S05]  /*1670*/  @P0 EXIT ;  /* 0x000000000000094d */ /* 0x000fea0003800000 */
[----:B0-----:R-:W0:Y:S01]  /*1680*/  LDC.64 R4, c[0x0][0x390] ;  /* 0x0000e400ff047b82 */ /* 0x001e220000000a00 */
[----:B------:R-:W-:-:S04]  /*1690*/  IMAD R3, R3, UR5, R16 ;  /* 0x0000000503037c24 */ /* 0x000fc8000f8e0210 */
[----:B0-----:R-:W-:-:S05]  /*16a0*/  IMAD.WIDE R2, R3, 0x4, R4 ;  /* 0x0000000403027825 */ /* 0x001fca00078e0204 */
[----:B------:R-:W-:Y:S01]  /*16b0*/  STG.E desc[UR12][R2.64], R17 ;  /* 0x0000001102007986 */ /* 0x000fe2000c10190c */
[----:B------:R-:W-:Y:S05]  /*16c0*/  EXIT ;  /* 0x000000000000794d */ /* 0x000fea0003800000 */
.L_x_13:
[----:B------:R-:W-:-:S00]  /*16d0*/  BRA `(.L_x_13) ;  /* 0xfffffffc00fc7947 */ /* 0x000fc0000383ffff */
[----:B------:R-:W-:-:S00]  /*16e0*/  NOP ;  /* 0x0000000000007918 */ /* 0x000fc00000000000 */
        /* <DEDUP_REMOVED lines=9> */
.L_x_27:


//--------------------- .text._Z8tiled_mmPfS_S_iiiiii --------------------------
	.section	.text._Z8tiled_mmPfS_S_iiiiii,"ax",@progbits
	.align	128
        .global         _Z8tiled_mmPfS_S_iiiiii
        .type           _Z8tiled_mmPfS_S_iiiiii,@function
        .size           _Z8tiled_mmPfS_S_iiiiii,(.L_x_28 - _Z8tiled_mmPfS_S_iiiiii)
        .other          _Z8tiled_mmPfS_S_iiiiii,@"STO_CUDA_ENTRY STV_DEFAULT"
_Z8tiled_mmPfS_S_iiiiii:
.text._Z8tiled_mmPfS_S_iiiiii:
[----:B------:R-:W-:Y:S01]  /*0000*/  LDC R1, c[0x0][0x37c] ;  /* 0x0000df00ff017b82 */ /* 0x000fe20000000800 */
[----:B------:R-:W0:Y:S01]  /*0010*/  S2R R0, SR_TID.Y ;  /* 0x0000000000007919 */ /* 0x000e220000002200 */
[----:B------:R-:W1:Y:S06]  /*0020*/  LDCU UR6, c[0x0][0x3ac] ;  /* 0x00007580ff0677ac */ /* 0x000e6c0008000800 */
[----:B------:R-:W0:Y:S01]  /*0030*/  LDC R23, c[0x0][0x364] ;  /* 0x0000d900ff177b82 */ /* 0x000e220000000800 */
[----:B------:R-:W-:Y:S01]  /*0040*/  HFMA2 R27, -RZ, RZ, 0, 0 ;  /* 0x00000000ff1b7431 */ /* 0x000fe200000001ff */
[----:B------:R-:W2:Y:S01]  /*0050*/  S2R R18, SR_TID.X ;  /* 0x0000000000127919 */ /* 0x000ea20000002100 */
[----:B------:R-:W3:Y:S05]  /*0060*/  LDCU.64 UR10, c[0x0][0x358] ;  /* 0x00006b00ff0a77ac */ /* 0x000eea0008000a00 */
[----:B------:R-:W0:Y:S08]  /*0070*/  S2UR UR4, SR_CTAID.Y ;  /* 0x00000000000479c3 */ /* 0x000e300000002600 */
[----:B------:R-:W2:Y:S01]  /*0080*/  S2UR UR5, SR_CTAID.X ;  /* 0x00000000000579c3 */ /* 0x000ea20000002500 */
[----:B-1----:R-:W-:-:S07]  /*0090*/  UISETP.GE.AND UP0, UPT, UR6, 0x1, UPT ;  /* 0x000000010600788c */ /* 0x002fce000bf06270 */
[----:B------:R-:W2:Y:S01]  /*00a0*/  LDC R22, c[0x0][0x360] ;  /* 0x0000d800ff167b82 */ /* 0x000ea20000000800 */
[----:B0-----:R-:W-:Y:S02]  /*00b0*/  IMAD R23, R23, UR4, R0 ;  /* 0x0000000417177c24 */ /* 0x001fe4000f8e0200 */
[----:B--2---:R-:W-:Y:S01]  /*00c0*/  IMAD R22, R22, UR5, R18 ;  /* 0x0000000516167c24 */ /* 0x004fe2000f8e0212 */
[----:B---3--:R-:W-:Y:S06]  /*00d0*/  BRA.U !UP0, `(.L_x_14) ;  /* 0x00000009086c7547 */ /* 0x008fec000b800000 */
[----:B------:R-:W0:Y:S01]  /*00e0*/  S2UR UR5, SR_CgaCtaId ;  /* 0x00000000000579c3 */ /* 0x000e220000008800 */
[----:B------:R-:W-:Y:S01]  /*00f0*/  UMOV UR4, 0x400 ;  /* 0x0000040000047882 */ /* 0x000fe20000000000 */
[----:B------:R-:W1:Y:S01]  /*0100*/  LDCU UR7, c[0x0][0x3a8] ;  /* 0x00007500ff0777ac */ /* 0x000e620008000800 */
[----:B------:R-:W-:-:S05]  /*0110*/  MOV R27, RZ ;  /* 0x000000ff001b7202 */ /* 0x000fca0000000f00 */
[----:B------:R-:W2:Y:S01]  /*0120*/  LDC.64 R4, c[0x0][0x3a0] ;  /* 0x0000e800ff047b82 */ /* 0x000ea20000000a00 */
[----:B0-----:R-:W-:Y:S02]  /*0130*/  ULEA UR8, UR5, UR4, 0x18 ;  /* 0x0000000405087291 */ /* 0x001fe4000f8ec0ff */
[----:B------:R-:W-:-:S04]  /*0140*/  UIADD3 UR4, UPT, UPT, UR4, 0x100, URZ ;  /* 0x0000010004047890 */ /* 0x000fc8000fffe0ff */
[----:B------:R-:W-:Y:S01]  /*0150*/  ULEA UR4, UR5, UR4, 0x18 ;  /* 0x0000000405047291 */ /* 0x000fe2000f8ec0ff */
[----:B------:R-:W-:Y:S01]  /*0160*/  LEA R19, R0, UR8, 0x5 ;  /* 0x0000000800137c11 */ /* 0x000fe2000f8e28ff */
[----:B--2---:R-:W-:Y:S01]  /*0170*/  IMAD R21, R23, R5, R18 ;  /* 0x0000000517157224 */ /* 0x004fe200078e0212 */
[C---:B------:R-:W-:Y:S01]  /*0180*/  LOP3.LUT R2, R4.reuse, 0x7ffffff0, RZ, 0xc0, !PT ;  /* 0x7ffffff004027812 */ /* 0x040fe200078ec0ff */
[----:B------:R-:W-:Y:S01]  /*0190*/  IMAD R20, R5, UR6, RZ ;  /* 0x0000000605147c24 */ /* 0x000fe2000f8e02ff */
[----:B------:R-:W-:Y:S01]  /*01a0*/  LOP3.LUT R7, R4, 0xf, RZ, 0xc0, !PT ;  /* 0x0000000f04077812 */ /* 0x000fe200078ec0ff */
[----:B-1----:R-:W-:Y:S01]  /*01b0*/  UIMAD UR5, UR6, UR7, URZ ;  /* 0x00000007060572a4 */ /* 0x002fe2000f8e02ff */
[----:B------:R-:W-:Y:S01]  /*01c0*/  LEA R17, R18, UR4, 0x2 ;  /* 0x0000000412117c11 */ /* 0x000fe2000f8e10ff */
[----:B------:R-:W-:Y:S01]  /*01d0*/  UMOV UR4, URZ ;  /* 0x000000ff00047c82 */ /* 0x000fe20008000000 */
[C---:B------:R-:W-:Y:S02]  /*01e0*/  LOP3.LUT R6, R4.reuse, 0x7, RZ, 0xc0, !PT ;  /* 0x0000000704067812 */ /* 0x040fe400078ec0ff */
[----:B------:R-:W-:-:S02]  /*01f0*/  LOP3.LUT R3, R4, 0x3, RZ, 0xc0, !PT ;  /* 0x0000000304037812 */ /* 0x000fc400078ec0ff */
[----:B------:R-:W-:Y:S02]  /*0200*/  IADD3 R4, PT, PT, -R2, RZ, RZ ;  /* 0x000000ff02047210 */ /* 0x000fe40007ffe1ff */
[----:B------:R-:W-:Y:S02]  /*0210*/  LEA R18, R18, R19, 0x2 ;  /* 0x0000001312127211 */ /* 0x000fe400078e10ff */
[----:B------:R-:W-:Y:S02]  /*0220*/  LEA R16, R0, R17, 0x5 ;  /* 0x0000001100107211 */ /* 0x000fe400078e28ff */
[----:B------:R-:W-:-:S07]  /*0230*/  IADD3 R5, PT, PT, R17, 0x100, RZ ;  /* 0x0000010011057810 */ /* 0x000fce0007ffe0ff */
.L_x_20:
[----:B0-----:R-:W0:Y:S01]  /*0240*/  LDCU.64 UR6, c[0x0][0x3a8] ;  /* 0x00007500ff0677ac */ /* 0x001e220008000a00 */
[----:B------:R-:W-:Y:S01]  /*0250*/  IADD3 R9, PT, PT, R0, UR4, RZ ;  /* 0x0000000400097c10 */ /* 0x000fe2000fffe0ff */
[----:B------:R-:W-:Y:S01]  /*0260*/  IMAD.MOV.U32 R13, RZ, RZ, RZ ;  /* 0x000000ffff0d7224 */ /* 0x000fe200078e00ff */
[----:B------:R-:W-:-:S04]  /*0270*/  IADD3 R15, PT, PT, R21, UR4, RZ ;  /* 0x00000004150f7c10 */ /* 0x000fc8000fffe0ff */
[----:B------:R-:W-:Y:S01]  /*0280*/  ISETP.GE.AND P0, PT, R15, R20, PT ;  /* 0x000000140f00720c */ /* 0x000fe20003f06270 */
[----:B0-----:R-:W-:Y:S01]  /*0290*/  IMAD R25, R9, UR6, R22 ;  /* 0x0000000609197c24 */ /* 0x001fe2000f8e0216 */
[----:B------:R-:W0:Y:S11]  /*02a0*/  LDCU UR6, c[0x0][0x3a0] ;  /* 0x00007400ff0677ac */ /* 0x000e360008000800 */
[----:B------:R-:W1:Y:S01]  /*02b0*/  @!P0 LDC.64 R10, c[0x0][0x380] ;  /* 0x0000e000ff0a8b82 */ /* 0x000e620000000a00 */
[----:B------:R-:W-:-:S13]  /*02c0*/  ISETP.GE.AND P1, PT, R25, UR5, PT ;  /* 0x0000000519007c0c */ /* 0x000fda000bf26270 */
[----:B------:R-:W2:Y:S01]  /*02d0*/  @!P1 LDC.64 R8, c[0x0][0x388] ;  /* 0x0000e200ff089b82 */ /* 0x000ea20000000a00 */
[----:B-1----:R-:W-:Y:S01]  /*02e0*/  @!P0 IMAD.WIDE R10, R15, 0x4, R10 ;  /* 0x000000040f0a8825 */ /* 0x002fe200078e020a */
[----:B------:R-:W-:-:S04]  /*02f0*/  MOV R15, RZ ;  /* 0x000000ff000f7202 */ /* 0x000fc80000000f00 */
[----:B------:R-:W3:Y:S01]  /*0300*/  @!P0 LDG.E R13, desc[UR10][R10.64] ;  /* 0x0000000a0a0d8981 */ /* 0x000ee2000c1e1900 */
[----:B--2---:R-:W-:-:S05]  /*0310*/  @!P1 IMAD.WIDE R8, R25, 0x4, R8 ;  /* 0x0000000419089825 */ /* 0x004fca00078e0208 */
[----:B------:R-:W2:Y:S01]  /*0320*/  @!P1 LDG.E R15, desc[UR10][R8.64] ;  /* 0x0000000a080f9981 */ /* 0x000ea2000c1e1900 */
[----:B0-----:R-:W-:Y:S02]  /*0330*/  UISETP.GE.AND UP1, UPT, UR6, 0x1, UPT ;  /* 0x000000010600788c */ /* 0x001fe4000bf26270 */
[----:B------:R-:W-:-:S04]  /*0340*/  UIADD3 UR4, UPT, UPT, UR4, UR6, URZ ;  /* 0x0000000604047290 */ /* 0x000fc8000fffe0ff */
[----:B------:R-:W-:Y:S01]  /*0350*/  UISETP.GE.AND UP0, UPT, UR4, UR7, UPT ;  /* 0x000000070400728c */ /* 0x000fe2000bf06270 */
[----:B---3--:R0:W-:Y:S04]  /*0360*/  STS [R18], R13 ;  /* 0x0000000d12007388 */ /* 0x0081e80000000800 */
[----:B--2---:R0:W-:Y:S01]  /*0370*/  STS [R16], R15 ;  /* 0x0000000f10007388 */ /* 0x0041e20000000800 */
[----:B------:R-:W-:Y:S06]  /*0380*/  BAR.SYNC.DEFER_BLOCKING 0x0 ;  /* 0x0000000000007b1d */ /* 0x000fec0000010000 */
[----:B------:R-:W-:Y:S05]  /*0390*/  BRA.U !UP1, `(.L_x_15) ;  /* 0x0000000509b47547 */ /* 0x000fea000b800000 */
[----:B------:R-:W-:Y:S01]  /*03a0*/  UISETP.GE.U32.AND UP1, UPT, UR6, 0x10, UPT ;  /* 0x000000100600788c */ /* 0x000fe2000bf26070 */
[----:B------:R-:W-:-:S08]  /*03b0*/  HFMA2 R24, -RZ, RZ, 0, 0 ;  /* 0x00000000ff187431 */ /* 0x000fd000000001ff */
[----:B------:R-:W-:Y:S05]  /*03c0*/  BRA.U !UP1, `(.L_x_16) ;  /* 0x0000000109c47547 */ /* 0x000fea000b800000 */
[----:B------:R-:W1:Y:S01]  /*03d0*/  S2UR UR7, SR_CgaCtaId ;  /* 0x00000000000779c3 */ /* 0x000e620000008800 */
[----:B------:R-:W-:Y:S01]  /*03e0*/  UMOV UR6, 0x400 ;  /* 0x0000040000067882 */ /* 0x000fe20000000000 */
[----:B------:R-:W-:Y:S02]  /*03f0*/  MOV R25, R5 ;  /* 0x0000000500197202 */ /* 0x000fe40000000f00 */
[----:B------:R-:W-:Y:S01]  /*0400*/  MOV R24, R4 ;  /* 0x0000000400187202 */ /* 0x000fe20000000f00 */
[----:B-1----:R-:W-:-:S06]  /*0410*/  ULEA UR6, UR7, UR6, 0x18 ;  /* 0x0000000607067291 */ /* 0x002fcc000f8ec0ff */
[----:B------:R-:W-:-:S04]  /*0420*/  LEA R19, R0, UR6, 0x5 ;  /* 0x0000000600137c11 */ /* 0x000fc8000f8e28ff */
[----:B------:R-:W-:-:S07]  /*0430*/  IADD3 R26, PT, PT, R19, 0x20, RZ ;  /* 0x00000020131a7810 */ /* 0x000fce0007ffe0ff */
.L_x_17:
[----:B------:R-:W-:Y:S01]  /*0440*/  LDS R8, [R25+-0x100] ;  /* 0xffff000019087984 */ /* 0x000fe20000000800 */
[----:B------:R-:W-:-:S03]  /*0450*/  VIADD R24, R24, 0x10 ;  /* 0x0000001018187836 */ /* 0x000fc60000000000 */
[----:B0-----:R-:W0:Y:S02]  /*0460*/  LDS.128 R12, [R26+-0x20] ;  /* 0xffffe0001a0c7984 */ /* 0x001e240000000c00 */
[----:B------:R-:W-:Y:S02]  /*0470*/  ISETP.NE.AND P0, PT, R24, RZ, PT ;  /* 0x000000ff1800720c */ /* 0x000fe40003f05270 */
[----:B------:R-:W1:Y:S04]  /*0480*/  LDS R11, [R25+-0xe0] ;  /* 0xffff2000190b7984 */ /* 0x000e680000000800 */
[----:B------:R-:W2:Y:S04]  /*0490*/  LDS R9, [R25+-0xc0] ;  /* 0xffff400019097984 */ /* 0x000ea80000000800 */
[----:B------:R-:W-:Y:S01]  /*04a0*/  LDS R29, [R25+-0x60] ;  /* 0xffffa000191d7984 */ /* 0x000fe20000000800 */
[----:B0-----:R-:W-:-:S03]  /*04b0*/  FFMA R8, R12, R8, R27 ;  /* 0x000000080c087223 */ /* 0x001fc6000000001b */
[----:B------:R-:W0:Y:S01]  /*04c0*/  LDS R12, [R25+-0xa0] ;  /* 0xffff6000190c7984 */ /* 0x000e220000000800 */
[----:B-1----:R-:W-:-:S03]  /*04d0*/  FFMA R8, R11, R13, R8 ;  /* 0x0000000d0b087223 */ /* 0x002fc60000000008 */
[----:B------:R-:W-:Y:S01]  /*04e0*/  LDS R13, [R25+-0x80] ;  /* 0xffff8000190d7984 */ /* 0x000fe20000000800 */
[----:B--2---:R-:W-:-:S03]  /*04f0*/  FFMA R27, R9, R14, R8 ;  /* 0x0000000e091b7223 */ /* 0x004fc60000000008 */
[----:B------:R-:W1:Y:S01]  /*0500*/  LDS.128 R8, [R26+-0x10] ;  /* 0xfffff0001a087984 */ /* 0x000e620000000c00 */
[----:B0-----:R-:W-:-:S03]  /*0510*/  FFMA R27, R12, R15, R27 ;  /* 0x0000000f0c1b7223 */ /* 0x001fc6000000001b */
[----:B------:R-:W0:Y:S01]  /*0520*/  LDS R15, [R25+-0x40] ;  /* 0xffffc000190f7984 */ /* 0x000e220000000800 */
[----:B-1----:R-:W-:-:S03]  /*0530*/  FFMA R12, R8, R13, R27 ;  /* 0x0000000d080c7223 */ /* 0x002fc6000000001b */
[----:B------:R-:W1:Y:S01]  /*0540*/  LDS R8, [R25+-0x20] ;  /* 0xffffe00019087984 */ /* 0x000e620000000800 */
[----:B------:R-:W-:-:S03]  /*0550*/  FFMA R12, R29, R9, R12 ;  /* 0x000000091d0c7223 */ /* 0x000fc6000000000c */
[----:B------:R-:W-:Y:S04]  /*0560*/  LDS R9, [R25] ;  /* 0x0000000019097984 */ /* 0x000fe80000000800 */
[----:B------:R-:W-:Y:S01]  /*0570*/  LDS R29, [R25+0x20] ;  /* 0x00002000191d7984 */ /* 0x000fe20000000800 */
[----:B0-----:R-:W-:-:S03]  /*0580*/  FFMA R27, R15, R10, R12 ;  /* 0x0000000a0f1b7223 */ /* 0x001fc6000000000c */
[----:B------:R-:W0:Y:S01]  /*0590*/  LDS.128 R12, [R26] ;  /* 0x000000001a0c7984 */ /* 0x000e220000000c00 */
[----:B-1----:R-:W-:-:S03]  /*05a0*/  FFMA R27, R8, R11, R27 ;  /* 0x0000000b081b7223 */ /* 0x002fc6000000001b */
[----:B------:R-:W1:Y:S01]  /*05b0*/  LDS R11, [R25+0x40] ;  /* 0x00004000190b7984 */ /* 0x000e620000000800 */
[----:B0-----:R-:W-:-:S03]  /*05c0*/  FFMA R8, R12, R9, R27 ;  /* 0x000000090c087223 */ /* 0x001fc6000000001b */
[----:B------:R-:W0:Y:S01]  /*05d0*/  LDS R12, [R25+0x60] ;  /* 0x00006000190c7984 */ /* 0x000e220000000800 */
[----:B------:R-:W-:-:S03]  /*05e0*/  FFMA R8, R29, R13, R8 ;  /* 0x0000000d1d087223 */ /* 0x000fc60000000008 */
[----:B------:R-:W-:Y:S01]  /*05f0*/  LDS R13, [R25+0x80] ;  /* 0x00008000190d7984 */ /* 0x000fe20000000800 */
[----:B-1----:R-:W-:-:S03]  /*0600*/  FFMA R27, R11, R14, R8 ;  /* 0x0000000e0b1b7223 */ /* 0x002fc60000000008 */
[----:B------:R1:W2:Y:S02]  /*0610*/  LDS.128 R8, [R26+0x10] ;  /* 0x000010001a087984 */ /* 0x0002a40000000c00 */
[----:B-1----:R-:W-:Y:S01]  /*0620*/  IADD3 R26, PT, PT, R26, 0x40, RZ ;  /* 0x000000401a1a7810 */ /* 0x002fe20007ffe0ff */
[----:B0-----:R-:W-:Y:S02]  /*0630*/  FFMA R15, R12, R15, R27 ;  /* 0x0000000f0c0f7223 */ /* 0x001fe4000000001b */
[----:B------:R-:W0:Y:S04]  /*0640*/  LDS R27, [R25+0xa0] ;  /* 0x0000a000191b7984 */ /* 0x000e280000000800 */
[----:B------:R-:W1:Y:S01]  /*0650*/  LDS R12, [R25+0xc0] ;  /* 0x0000c000190c7984 */ /* 0x000e620000000800 */
[----:B--2---:R-:W-:-:S03]  /*0660*/  FFMA R8, R8, R13, R15 ;  /* 0x0000000d08087223 */ /* 0x004fc6000000000f */
[----:B------:R2:W3:Y:S02]  /*0670*/  LDS R13, [R25+0xe0] ;  /* 0x0000e000190d7984 */ /* 0x0004e40000000800 */
[----:B--2---:R-:W-:Y:S01]  /*0680*/  IADD3 R25, PT, PT, R25, 0x200, RZ ;  /* 0x0000020019197810 */ /* 0x004fe20007ffe0ff */
[----:B0-----:R-:W-:-:S04]  /*0690*/  FFMA R9, R27, R9, R8 ;  /* 0x000000091b097223 */ /* 0x001fc80000000008 */
[----:B-1----:R-:W-:-:S04]  /*06a0*/  FFMA R10, R12, R10, R9 ;  /* 0x0000000a0c0a7223 */ /* 0x002fc80000000009 */
[----:B---3--:R-:W-:Y:S01]  /*06b0*/  FFMA R27, R13, R11, R10 ;  /* 0x0000000b0d1b7223 */ /* 0x008fe2000000000a */
[----:B------:R-:W-:Y:S06]  /*06c0*/  @P0 BRA `(.L_x_17) ;  /* 0xfffffffc005c0947 */ /* 0x000fec000383ffff */
[----:B------:R-:W-:-:S07]  /*06d0*/  MOV R24, R2 ;  /* 0x0000000200187202 */ /* 0x000fce0000000f00 */
.L_x_16:
[----:B------:R-:W-:-:S13]  /*06e0*/  ISETP.NE.AND P0, PT, R7, RZ, PT ;  /* 0x000000ff0700720c */ /* 0x000fda0003f05270 */
[----:B------:R-:W-:Y:S05]  /*06f0*/  @!P0 BRA `(.L_x_15) ;  /* 0x0000000000dc8947 */ /* 0x000fea0003800000 */
[----:B------:R-:W-:Y:S02]  /*0700*/  IADD3 R8, PT, PT, R7, -0x1, RZ ;  /* 0xffffffff07087810 */ /* 0x000fe40007ffe0ff */
[----:B------:R-:W-:Y:S02]  /*0710*/  ISETP.NE.AND P1, PT, R6, RZ, PT ;  /* 0x000000ff0600720c */ /* 0x000fe40003f25270 */
[----:B------:R-:W-:-:S13]  /*0720*/  ISETP.GE.U32.AND P0, PT, R8, 0x7, PT ;  /* 0x000000070800780c */ /* 0x000fda0003f06070 */
[----:B------:R-:W-:Y:S05]  /*0730*/  @!P0 BRA `(.L_x_18) ;  /* 0x0000000000548947 */ /* 0x000fea0003800000 */
[C---:B------:R-:W-:Y:S02]  /*0740*/  LEA R25, R24.reuse, R17, 0x5 ;  /* 0x0000001118197211 */ /* 0x040fe400078e28ff */
[C---:B------:R-:W-:Y:S01]  /*0750*/  LEA R26, R24.reuse, R19, 0x2 ;  /* 0x00000013181a7211 */ /* 0x040fe200078e10ff */
[----:B------:R-:W-:Y:S02]  /*0760*/  VIADD R24, R24, 0x8 ;  /* 0x0000000818187836 */ /* 0x000fe40000000000 */
[----:B------:R-:W-:Y:S04]  /*0770*/  LDS R12, [R25] ;  /* 0x00000000190c7984 */ /* 0x000fe80000000800 */
[----:B------:R-:W1:Y:S04]  /*0780*/  LDS.128 R8, [R26] ;  /* 0x000000001a087984 */ /* 0x000e680000000c00 */
[----:B0-----:R-:W0:Y:S04]  /*0790*/  LDS R15, [R25+0x20] ;  /* 0x00002000190f7984 */ /* 0x001e280000000800 */
[----:B------:R-:W2:Y:S04]  /*07a0*/  LDS R13, [R25+0x40] ;  /* 0x00004000190d7984 */ /* 0x000ea80000000800 */
[----:B------:R-:W-:Y:S01]  /*07b0*/  LDS R29, [R25+0xe0] ;  /* 0x0000e000191d7984 */ /* 0x000fe20000000800 */
[----:B-1----:R-:W-:-:S03]  /*07c0*/  FFMA R12, R8, R12, R27 ;  /* 0x0000000c080c7223 */ /* 0x002fc6000000001b */
[----:B------:R-:W1:Y:S01]  /*07d0*/  LDS R8, [R25+0x60] ;  /* 0x0000600019087984 */ /* 0x000e620000000800 */
[----:B0-----:R-:W-:-:S03]  /*07e0*/  FFMA R12, R15, R9, R12 ;  /* 0x000000090f0c7223 */ /* 0x001fc6000000000c */
[----:B------:R-:W-:Y:S01]  /*07f0*/  LDS R9, [R25+0x80] ;  /* 0x0000800019097984 */ /* 0x000fe20000000800 */
[----:B--2---:R-:W-:-:S03]  /*0800*/  FFMA R27, R13, R10, R12 ;  /* 0x0000000a0d1b7223 */ /* 0x004fc6000000000c */
[----:B------:R-:W0:Y:S01]  /*0810*/  LDS.128 R12, [R26+0x10] ;  /* 0x000010001a0c7984 */ /* 0x000e220000000c00 */
[----:B-1----:R-:W-:-:S03]  /*0820*/  FFMA R11, R8, R11, R27 ;  /* 0x0000000b080b7223 */ /* 0x002fc6000000001b */
[----:B------:R-:W1:Y:S04]  /*0830*/  LDS R27, [R25+0xa0] ;  /* 0x0000a000191b7984 */ /* 0x000e680000000800 */
[----:B------:R-:W2:Y:S01]  /*0840*/  LDS R8, [R25+0xc0] ;  /* 0x0000c00019087984 */ /* 0x000ea20000000800 */
[----:B0-----:R-:W-:-:S04]  /*0850*/  FFMA R12, R12, R9, R11 ;  /* 0x000000090c0c7223 */ /* 0x001fc8000000000b */
[----:B-1----:R-:W-:-:S04]  /*0860*/  FFMA R13, R27, R13, R12 ;  /* 0x0000000d1b0d7223 */ /* 0x002fc8000000000c */
[----:B--2---:R-:W-:-:S04]  /*0870*/  FFMA R8, R8, R14, R13 ;  /* 0x0000000e08087223 */ /* 0x004fc8000000000d */
[----:B------:R-:W-:-:S07]  /*0880*/  FFMA R27, R29, R15, R8 ;  /* 0x0000000f1d1b7223 */ /* 0x000fce0000000008 */
.L_x_18:
[----:B------:R-:W-:Y:S05]  /*0890*/  @!P1 BRA `(.L_x_15) ;  /* 0x0000000000749947 */ /* 0x000fea0003800000 */
[----:B------:R-:W-:Y:S02]  /*08a0*/  IADD3 R8, PT, PT, R6, -0x1, RZ ;  /* 0xffffffff06087810 */ /* 0x000fe40007ffe0ff */
[----:B------:R-:W-:Y:S02]  /*08b0*/  ISETP.NE.AND P1, PT, R3, RZ, PT ;  /* 0x000000ff0300720c */ /* 0x000fe40003f25270 */
[----:B------:R-:W-:-:S13]  /*08c0*/  ISETP.GE.U32.AND P0, PT, R8, 0x3, PT ;  /* 0x000000030800780c */ /* 0x000fda0003f06070 */
[----:B------:R-:W-:Y:S05]  /*08d0*/  @!P0 BRA `(.L_x_19) ;  /* 0x0000000000308947 */ /* 0x000fea0003800000 */
[C---:B------:R-:W-:Y:S02]  /*08e0*/  LEA R8, R24.reuse, R19, 0x2 ;  /* 0x0000001318087211 */ /* 0x040fe400078e10ff */
[C---:B------:R-:W-:Y:S02]  /*08f0*/  LEA R12, R24.reuse, R17, 0x5 ;  /* 0x00000011180c7211 */ /* 0x040fe400078e28ff */
[----:B------:R-:W-:Y:S02]  /*0900*/  IADD3 R24, PT, PT, R24, 0x4, RZ ;  /* 0x0000000418187810 */ /* 0x000fe40007ffe0ff */
[----:B------:R-:W-:Y:S04]  /*0910*/  LDS.128 R8, [R8] ;  /* 0x0000000008087984 */ /* 0x000fe80000000c00 */
[----:B0-----:R-:W0:Y:S04]  /*0920*/  LDS R13, [R12] ;  /* 0x000000000c0d7984 */ /* 0x001e280000000800 */
[----:B------:R-:W1:Y:S04]  /*0930*/  LDS R15, [R12+0x20] ;  /* 0x000020000c0f7984 */ /* 0x000e680000000800 */
[----:B------:R-:W2:Y:S04]  /*0940*/  LDS R26, [R12+0x40] ;  /* 0x000040000c1a7984 */ /* 0x000ea80000000800 */
[----:B------:R-:W3:Y:S01]  /*0950*/  LDS R25, [R12+0x60] ;  /* 0x000060000c197984 */ /* 0x000ee20000000800 */
[----:B0-----:R-:W-:-:S04]  /*0960*/  FFMA R14, R8, R13, R27 ;  /* 0x0000000d080e7223 */ /* 0x001fc8000000001b */
[----:B-1----:R-:W-:-:S04]  /*0970*/  FFMA R9, R15, R9, R14 ;  /* 0x000000090f097223 */ /* 0x002fc8000000000e */
[----:B--2---:R-:W-:-:S04]  /*0980*/  FFMA R10, R26, R10, R9 ;  /* 0x0000000a1a0a7223 */ /* 0x004fc80000000009 */
[----:B---3--:R-:W-:-:S07]  /*0990*/  FFMA R27, R25, R11, R10 ;  /* 0x0000000b191b7223 */ /* 0x008fce000000000a */
.L_x_19:
[----:B------:R-:W-:Y:S05]  /*09a0*/  @!P1 BRA `(.L_x_15) ;  /* 0x0000000000309947 */ /* 0x000fea0003800000 */
[C---:B------:R-:W-:Y:S02]  /*09b0*/  LEA R8, R24.reuse, R19, 0x2 ;  /* 0x0000001318087211 */ /* 0x040fe400078e10ff */
[----:B0-----:R-:W-:Y:S02]  /*09c0*/  LEA R13, R24, R17, 0x5 ;  /* 0x00000011180d7211 */ /* 0x001fe400078e28ff */
[----:B------:R-:W-:Y:S02]  /*09d0*/  ISETP.NE.AND P0, PT, R3, 0x1, PT ;  /* 0x000000010300780c */ /* 0x000fe40003f05270 */
[----:B------:R-:W-:Y:S04]  /*09e0*/  LDS.128 R8, [R8] ;  /* 0x0000000008087984 */ /* 0x000fe80000000c00 */
[----:B------:R-:W0:Y:S02]  /*09f0*/  LDS R12, [R13] ;  /* 0x000000000d0c7984 */ /* 0x000e240000000800 */
[----:B0-----:R-:W-:-:S05]  /*0a00*/  FFMA R27, R8, R12, R27 ;  /* 0x0000000c081b7223 */ /* 0x001fca000000001b */
[----:B------:R-:W-:Y:S05]  /*0a10*/  @!P0 BRA `(.L_x_15) ;  /* 0x0000000000148947 */ /* 0x000fea0003800000 */
[----:B------:R-:W-:Y:S01]  /*0a20*/  ISETP.NE.AND P0, PT, R3, 0x2, PT ;  /* 0x000000020300780c */ /* 0x000fe20003f05270 */
[----:B------:R-:W0:-:S12]  /*0a30*/  LDS R8, [R13+0x20] ;  /* 0x000020000d087984 */ /* 0x000e180000000800 */
[----:B------:R-:W1:Y:S01]  /*0a40*/  @P0 LDS R12, [R13+0x40] ;  /* 0x000040000d0c0984 */ /* 0x000e620000000800 */
[----:B0-----:R-:W-:-:S04]  /*0a50*/  FFMA R27, R8, R9, R27 ;  /* 0x00000009081b7223 */ /* 0x001fc8000000001b */
[----:B-1----:R-:W-:-:S07]  /*0a60*/  @P0 FFMA R27, R12, R10, R27 ;  /* 0x0000000a0c1b0223 */ /* 0x002fce000000001b */
.L_x_15:
[----:B------:R-:W-:Y:S06]  /*0a70*/  BAR.SYNC.DEFER_BLOCKING 0x0 ;  /* 0x0000000000007b1d */ /* 0x000fec0000010000 */
[----:B------:R-:W-:Y:S05]  /*0a80*/  BRA.U !UP0, `(.L_x_20) ;  /* 0xfffffff508ec7547 */ /* 0x000fea000b83ffff */
.L_x_14:
[----:B------:R-:W1:Y:S01]  /*0a90*/  LDCU UR4, c[0x0][0x3a8] ;  /* 0x00007500ff0477ac */ /* 0x000e620008000800 */
[----:B------:R-:W2:Y:S01]  /*0aa0*/  LDCU UR5, c[0x0][0x3a4] ;  /* 0x00007480ff0577ac */ /* 0x000ea20008000800 */
[----:B-1----:R-:W-:-:S04]  /*0ab0*/  ISETP.GE.AND P0, PT, R22, UR4, PT ;  /* 0x0000000416007c0c */ /* 0x002fc8000bf06270 */
[----:B--2---:R-:W-:-:S13]  /*0ac0*/  ISETP.GE.OR P0, PT, R23, UR5, P0 ;  /* 0x0000000517007c0c */ /* 0x004fda0008706670 */
[----:B------:R-:W-:Y:S05]  /*0ad0*/  @P0 EXIT ;  /* 0x000000000000094d */ /* 0x000fea0003800000 */
[----:B------:R-:W1:Y:S01]  /*0ae0*/  LDC.64 R2, c[0x0][0x390] ;  /* 0x0000e400ff027b82 */ /* 0x000e620000000a00 */
[----:B------:R-:W-:-:S04]  /*0af0*/  IMAD R23, R23, UR5, R22 ;  /* 0x0000000517177c24 */ /* 0x000fc8000f8e0216 */
[----:B-1----:R-:W-:-:S05]  /*0b00*/  IMAD.WIDE R2, R23, 0x4, R2 ;  /* 0x0000000417027825 */ /* 0x002fca00078e0202 */
[----:B------:R-:W-:Y:S01]  /*0b10*/  STG.E desc[UR10][R2.64], R27 ;  /* 0x0000001b02007986 */ /* 0x000fe2000c10190a */
[----:B------:R-:W-:Y:S05]  /*0b20*/  EXIT ;  /* 0x000000000000794d */ /* 0x000fea0003800000 */
.L_x_21:
        /* <DEDUP_REMOVED lines=13> */
.L_x_28:


//--------------------- .text._Z9native_mmPfS_S_iiiiii --------------------------
	.section	.text._Z9native_mmPfS_S_iiiiii,"ax",@progbits
	.align	128
        .global         _Z9native_mmPfS_S_iiiiii
        .type           _Z9native_mmPfS_S_iiiiii,@function
        .size           _Z9native_mmPfS_S_iiiiii,(.L_x_29 - _Z9native_mmPfS_S_iiiiii)
        .other          _Z9native_mmPfS_S_iiiiii,@"STO_CUDA_ENTRY STV_DEFAULT"
_Z9native_mmPfS_S_iiiiii:
.text._Z9native_mmPfS_S_iiiiii:
[----:B------:R-:W-:Y:S01]  /*0000*/  LDC R1, c[0x0][0x37c] ;  /* 0x0000df00ff017b82 */ /* 0x000fe20000000800 */
[----:B------:R-:W0:Y:S07]  /*0010*/  S2R R4, SR_TID.X ;  /* 0x0000000000047919 */ /* 0x000e2e0000002100 */
[----:B------:R-:W1:Y:S01]  /*0020*/  LDC R0, c[0x0][0x364] ;  /* 0x0000d900ff007b82 */ /* 0x000e620000000800 */
[----:B------:R-:W2:Y:S01]  /*0030*/  LDCU UR8, c[0x0][0x3a4] ;  /* 0x00007480ff0877ac */ /* 0x000ea20008000800 */
[----:B------:R-:W1:Y:S06]  /*0040*/  S2R R5, SR_TID.Y ;  /* 0x0000000000057919 */ /* 0x000e6c0000002200 */
[----:B------:R-:W0:Y:S08]  /*0050*/  S2UR UR5, SR_CTAID.X ;  /* 0x00000000000579c3 */ /* 0x000e300000002500 */
[----:B------:R-:W0:Y:S08]  /*0060*/  LDC R9, c[0x0][0x360] ;  /* 0x0000d800ff097b82 */ /* 0x000e300000000800 */
[----:B------:R-:W1:Y:S08]  /*0070*/  S2UR UR4, SR_CTAID.Y ;  /* 0x00000000000479c3 */ /* 0x000e700000002600 */
[----:B------:R-:W3:Y:S01]  /*0080*/  LDC.64 R2, c[0x0][0x3a8] ;  /* 0x0000ea00ff027b82 */ /* 0x000ee20000000a00 */
[----:B0-----:R-:W-:-:S02]  /*0090*/  IMAD R9, R9, UR5, R4 ;  /* 0x0000000509097c24 */ /* 0x001fc4000f8e0204 */
[----:B-1----:R-:W-:-:S03]  /*00a0*/  IMAD R0, R0, UR4, R5 ;  /* 0x0000000400007c24 */ /* 0x002fc6000f8e0205 */
[----:B---3--:R-:W-:-:S04]  /*00b0*/  ISETP.GE.AND P0, PT, R9, R2, PT ;  /* 0x000000020900720c */ /* 0x008fc80003f06270 */
[----:B--2---:R-:W-:-:S04]  /*00c0*/  ISETP.GE.OR P0, PT, R0, UR8, P0 ;  /* 0x0000000800007c0c */ /* 0x004fc80008706670 */
[----:B------:R-:W-:-:S13]  /*00d0*/  ISETP.LT.OR P0, PT, R3, 0x1, P0 ;  /* 0x000000010300780c */ /* 0x000fda0000701670 */
[----:B------:R-:W-:Y:S05]  /*00e0*/  @P0 EXIT ;  /* 0x000000000000094d */ /* 0x000fea0003800000 */
[----:B------:R-:W0:Y:S01]  /*00f0*/  LDC.64 R4, c[0x0][0x390] ;  /* 0x0000e400ff047b82 */ /* 0x000e220000000a00 */
[----:B------:R-:W1:Y:S01]  /*0100*/  LDCU.64 UR6, c[0x0][0x358] ;  /* 0x00006b00ff0677ac */ /* 0x000e620008000a00 */
[----:B------:R-:W-:Y:S01]  /*0110*/  IMAD R0, R0, UR8, RZ ;  /* 0x0000000800007c24 */ /* 0x000fe2000f8e02ff */
[C---:B------:R-:W-:Y:S01]  /*0120*/  ISETP.GE.U32.AND P1, PT, R3.reuse, 0x8, PT ;  /* 0x000000080300780c */ /* 0x040fe20003f26070 */
[----:B------:R-:W-:Y:S01]  /*0130*/  HFMA2 R11, -RZ, RZ, 0, 0 ;  /* 0x00000000ff0b7431 */ /* 0x000fe200000001ff */
[----:B------:R-:W-:Y:S02]  /*0140*/  LOP3.LUT R12, R3, 0x7, RZ, 0xc0, !PT ;  /* 0x00000007030c7812 */ /* 0x000fe400078ec0ff */
[----:B------:R-:W-:Y:S02]  /*0150*/  IADD3 R7, PT, PT, R9, R0, RZ ;  /* 0x0000000009077210 */ /* 0x000fe40007ffe0ff */
[----:B------:R-:W-:-:S03]  /*0160*/  ISETP.NE.AND P0, PT, R12, RZ, PT ;  /* 0x000000ff0c00720c */ /* 0x000fc60003f05270 */
[----:B0-----:R-:W-:-:S05]  /*0170*/  IMAD.WIDE R4, R7, 0x4, R4 ;  /* 0x0000000407047825 */ /* 0x001fca00078e0204 */
[----:B-1----:R0:W5:Y:S01]  /*0180*/  LDG.E R15, desc[UR6][R4.64] ;  /* 0x00000006040f7981 */ /* 0x002162000c1e1900 */
[----:B------:R-:W-:Y:S05]  /*0190*/  @!P1 BRA `(.L_x_22) ;  /* 0x0000000000e09947 */ /* 0x000fea0003800000 */
[----:B------:R-:W1:Y:S01]  /*01a0*/  LDCU.64 UR4, c[0x0][0x380] ;  /* 0x00007000ff0477ac */ /* 0x000e620008000a00 */
[----:B------:R-:W-:Y:S02]  /*01b0*/  LOP3.LUT R11, R3, 0x7ffffff8, RZ, 0xc0, !PT ;  /* 0x7ffffff8030b7812 */ /* 0x000fe400078ec0ff */
[----:B------:R-:W-:Y:S02]  /*01c0*/  MOV R10, R0 ;  /* 0x00000000000a7202 */ /* 0x000fe40000000f00 */
[----:B------:R-:W-:Y:S02]  /*01d0*/  MOV R13, R9 ;  /* 0x00000009000d7202 */ /* 0x000fe40000000f00 */
[----:B------:R-:W-:Y:S01]  /*01e0*/  IADD3 R8, PT, PT, -R11, RZ, RZ ;  /* 0x000000ff0b087210 */ /* 0x000fe20007ffe1ff */
[----:B-1----:R-:W-:-:S04]  /*01f0*/  UIADD3 UR4, UP0, UPT, UR4, 0x10, URZ ;  /* 0x0000001004047890 */ /* 0x002fc8000ff1e0ff */
[----:B------:R-:W-:-:S12]  /*0200*/  UIADD3.X UR5, UPT, UPT, URZ, UR5, URZ, UP0, !UPT ;  /* 0x00000005ff057290 */ /* 0x000fd800087fe4ff */
.L_x_23:
[----:B------:R-:W1:Y:S01]  /*0210*/  LDC.64 R16, c[0x0][0x388] ;  /* 0x0000e200ff107b82 */ /* 0x000e620000000a00 */
[----:B------:R-:W-:Y:S02]  /*0220*/  MOV R6, UR4 ;  /* 0x0000000400067c02 */ /* 0x000fe40008000f00 */
[----:B------:R-:W-:-:S03]  /*0230*/  MOV R7, UR5 ;  /* 0x0000000500077c02 */ /* 0x000fc60008000f00 */
[----:B------:R-:W-:-:S05]  /*0240*/  IMAD.WIDE R6, R10, 0x4, R6 ;  /* 0x000000040a067825 */ /* 0x000fca00078e0206 */
[----:B--2---:R-:W2:Y:S01]  /*0250*/  LDG.E R14, desc[UR6][R6.64+-0x10] ;  /* 0xfffff006060e7981 */ /* 0x004ea2000c1e1900 */
[----:B-1----:R-:W-:-:S05]  /*0260*/  IMAD.WIDE R16, R13, 0x4, R16 ;  /* 0x000000040d107825 */ /* 0x002fca00078e0210 */
[----:B------:R-:W2:Y:S02]  /*0270*/  LDG.E R18, desc[UR6][R16.64] ;  /* 0x0000000610127981 */ /* 0x000ea4000c1e1900 */
[----:B--2--5:R-:W-:Y:S01]  /*0280*/  FFMA R21, R14, R18, R15 ;  /* 0x000000120e157223 */ /* 0x024fe2000000000f */
[----:B------:R-:W-:-:S04]  /*0290*/  IMAD.WIDE R14, R2, 0x4, R16 ;  /* 0x00000004020e7825 */ /* 0x000fc800078e0210 */
[----:B------:R1:W-:Y:S04]  /*02a0*/  STG.E desc[UR6][R4.64], R21 ;  /* 0x0000001504007986 */ /* 0x0003e8000c101906 */
[----:B------:R-:W2:Y:S04]  /*02b0*/  LDG.E R18, desc[UR6][R6.64+-0xc] ;  /* 0xfffff40606127981 */ /* 0x000ea8000c1e1900 */
[----:B------:R-:W2:Y:S02]  /*02c0*/  LDG.E R19, desc[UR6][R14.64] ;  /* 0x000000060e137981 */ /* 0x000ea4000c1e1900 */
[----:B--2---:R-:W-:Y:S01]  /*02d0*/  FFMA R23, R18, R19, R21 ;  /* 0x0000001312177223 */ /* 0x004fe20000000015 */
[----:B------:R-:W-:-:S04]  /*02e0*/  IMAD.WIDE R18, R2, 0x4, R14 ;  /* 0x0000000402127825 */ /* 0x000fc800078e020e */
[----:B------:R2:W-:Y:S04]  /*02f0*/  STG.E desc[UR6][R4.64], R23 ;  /* 0x0000001704007986 */ /* 0x0005e8000c101906 */
[----:B------:R-:W3:Y:S04]  /*0300*/  LDG.E R20, desc[UR6][R6.64+-0x8] ;  /* 0xfffff80606147981 */ /* 0x000ee8000c1e1900 */
[----:B------:R-:W3:Y:S02]  /*0310*/  LDG.E R16, desc[UR6][R18.64] ;  /* 0x0000000612107981 */ /* 0x000ee4000c1e1900 */
[----:B---3--:R-:W-:Y:S01]  /*0320*/  FFMA R25, R20, R16, R23 ;  /* 0x0000001014197223 */ /* 0x008fe20000000017 */
[----:B------:R-:W-:-:S04]  /*0330*/  IMAD.WIDE R16, R2, 0x4, R18 ;  /* 0x0000000402107825 */ /* 0x000fc800078e0212 */
[----:B------:R3:W-:Y:S04]  /*0340*/  STG.E desc[UR6][R4.64], R25 ;  /* 0x0000001904007986 */ /* 0x0007e8000c101906 */
[----:B------:R-:W4:Y:S04]  /*0350*/  LDG.E R20, desc[UR6][R6.64+-0x4] ;  /* 0xfffffc0606147981 */ /* 0x000f28000c1e1900 */
[----:B-1----:R-:W4:Y:S01]  /*0360*/  LDG.E R21, desc[UR6][R16.64] ;  /* 0x0000000610157981 */ /* 0x002f22000c1e1900 */
[----:B------:R-:W-:-:S04]  /*0370*/  IMAD.WIDE R14, R2, 0x4, R16 ;  /* 0x00000004020e7825 */ /* 0x000fc800078e0210 */
[----:B----4-:R-:W-:-:S05]  /*0380*/  FFMA R21, R20, R21, R25 ;  /* 0x0000001514157223 */ /* 0x010fca0000000019 */
[----:B------:R1:W-:Y:S04]  /*0390*/  STG.E desc[UR6][R4.64], R21 ;  /* 0x0000001504007986 */ /* 0x0003e8000c101906 */
[----:B------:R-:W2:Y:S04]  /*03a0*/  LDG.E R20, desc[UR6][R6.64] ;  /* 0x0000000606147981 */ /* 0x000ea8000c1e1900 */
[----:B------:R-:W2:Y:S01]  /*03b0*/  LDG.E R22, desc[UR6][R14.64] ;  /* 0x000000060e167981 */ /* 0x000ea2000c1e1900 */
[----:B------:R-:W-:-:S04]  /*03c0*/  IMAD.WIDE R18, R2, 0x4, R14 ;  /* 0x0000000402127825 */ /* 0x000fc800078e020e */
[----:B--2---:R-:W-:-:S05]  /*03d0*/  FFMA R23, R20, R22, R21 ;  /* 0x0000001614177223 */ /* 0x004fca0000000015 */
[----:B------:R2:W-:Y:S04]  /*03e0*/  STG.E desc[UR6][R4.64], R23 ;  /* 0x0000001704007986 */ /* 0x0005e8000c101906 */
[----:B------:R-:W3:Y:S04]  /*03f0*/  LDG.E R20, desc[UR6][R6.64+0x4] ;  /* 0x0000040606147981 */ /* 0x000ee8000c1e1900 */
[----:B------:R-:W3:Y:S01]  /*0400*/  LDG.E R22, desc[UR6][R18.64] ;  /* 0x0000000612167981 */ /* 0x000ee2000c1e1900 */
[----:B------:R-:W-:-:S04]  /*0410*/  IMAD.WIDE R16, R2, 0x4, R18 ;  /* 0x0000000402107825 */ /* 0x000fc800078e0212 */
[----:B---3--:R-:W-:-:S05]  /*0420*/  FFMA R25, R20, R22, R23 ;  /* 0x0000001614197223 */ /* 0x008fca0000000017 */
[----:B------:R2:W-:Y:S04]  /*0430*/  STG.E desc[UR6][R4.64], R25 ;  /* 0x0000001904007986 */ /* 0x0005e8000c101906 */
[----:B------:R-:W3:Y:S04]  /*0440*/  LDG.E R20, desc[UR6][R6.64+0x8] ;  /* 0x0000080606147981 */ /* 0x000ee8000c1e1900 */
[----:B-1----:R-:W3:Y:S01]  /*0450*/  LDG.E R21, desc[UR6][R16.64] ;  /* 0x0000000610157981 */ /* 0x002ee2000c1e1900 */
[----:B------:R-:W-:Y:S01]  /*0460*/  IADD3 R8, PT, PT, R8, 0x8, RZ ;  /* 0x0000000808087810 */ /* 0x000fe20007ffe0ff */
[----:B---3--:R-:W-:Y:S01]  /*0470*/  FFMA R27, R20, R21, R25 ;  /* 0x00000015141b7223 */ /* 0x008fe20000000019 */
[----:B------:R-:W-:-:S04]  /*0480*/  IMAD.WIDE R20, R2, 0x4, R16 ;  /* 0x0000000402147825 */ /* 0x000fc800078e0210 */
[----:B------:R2:W-:Y:S04]  /*0490*/  STG.E desc[UR6][R4.64], R27 ;  /* 0x0000001b04007986 */ /* 0x0005e8000c101906 */
[----:B------:R-:W3:Y:S04]  /*04a0*/  LDG.E R14, desc[UR6][R6.64+0xc] ;  /* 0x00000c06060e7981 */ /* 0x000ee8000c1e1900 */
[----:B------:R-:W3:Y:S01]  /*04b0*/  LDG.E R20, desc[UR6][R20.64] ;  /* 0x0000000614147981 */ /* 0x000ee2000c1e1900 */
[----:B------:R-:W-:Y:S02]  /*04c0*/  ISETP.NE.AND P1, PT, R8, RZ, PT ;  /* 0x000000ff0800720c */ /* 0x000fe40003f25270 */
[----:B------:R-:W-:-:S02]  /*04d0*/  LEA R13, R2, R13, 0x3 ;  /* 0x0000000d020d7211 */ /* 0x000fc400078e18ff */
[----:B------:R-:W-:Y:S01]  /*04e0*/  IADD3 R10, PT, PT, R10, 0x8, RZ ;  /* 0x000000080a0a7810 */ /* 0x000fe20007ffe0ff */
[----:B---3--:R-:W-:-:S05]  /*04f0*/  FFMA R15, R14, R20, R27 ;  /* 0x000000140e0f7223 */ /* 0x008fca000000001b */
[----:B------:R2:W-:Y:S03]  /*0500*/  STG.E desc[UR6][R4.64], R15 ;  /* 0x0000000f04007986 */ /* 0x0005e6000c101906 */
[----:B------:R-:W-:Y:S05]  /*0510*/  @P1 BRA `(.L_x_23) ;  /* 0xfffffffc003c1947 */ /* 0x000fea000383ffff */
.L_x_22:
[----:B------:R-:W-:Y:S05]  /*0520*/  @!P0 EXIT ;  /* 0x000000000000894d */ /* 0x000fea0003800000 */
[----:B------:R-:W-:Y:S02]  /*0530*/  ISETP.GE.U32.AND P0, PT, R12, 0x4, PT ;  /* 0x000000040c00780c */ /* 0x000fe40003f06070 */
[----:B------:R-:W-:-:S04]  /*0540*/  LOP3.LUT R18, R3, 0x3, RZ, 0xc0, !PT ;  /* 0x0000000303127812 */ /* 0x000fc800078ec0ff */
[----:B------:R-:W-:-:S07]  /*0550*/  ISETP.NE.AND P1, PT, R18, RZ, PT ;  /* 0x000000ff1200720c */ /* 0x000fce0003f25270 */
[----:B------:R-:W-:Y:S06]  /*0560*/  @!P0 BRA `(.L_x_24) ;  /* 0x0000000000688947 */ /* 0x000fec0003800000 */
[----:B------:R-:W1:Y:S01]  /*0570*/  LDC.64 R6, c[0x0][0x380] ;  /* 0x0000e000ff067b82 */ /* 0x000e620000000a00 */
[----:B------:R-:W-:Y:S01]  /*0580*/  IADD3 R17, PT, PT, R0, R11, RZ ;  /* 0x0000000b00117210 */ /* 0x000fe20007ffe0ff */
[----:B------:R-:W-:-:S06]  /*0590*/  IMAD R19, R11, R2, R9 ;  /* 0x000000020b137224 */ /* 0x000fcc00078e0209 */
[----:B------:R-:W3:Y:S01]  /*05a0*/  LDC.64 R12, c[0x0][0x388] ;  /* 0x0000e200ff0c7b82 */ /* 0x000ee20000000a00 */
[----:B-1----:R-:W-:-:S05]  /*05b0*/  IMAD.WIDE R6, R17, 0x4, R6 ;  /* 0x0000000411067825 */ /* 0x002fca00078e0206 */
[----:B------:R-:W4:Y:S01]  /*05c0*/  LDG.E R8, desc[UR6][R6.64] ;  /* 0x0000000606087981 */ /* 0x000f22000c1e1900 */
[----:B---3--:R-:W-:-:S05]  /*05d0*/  IMAD.WIDE R12, R19, 0x4, R12 ;  /* 0x00000004130c7825 */ /* 0x008fca00078e020c */
[----:B------:R-:W4:Y:S02]  /*05e0*/  LDG.E R10, desc[UR6][R12.64] ;  /* 0x000000060c0a7981 */ /* 0x000f24000c1e1900 */
[----:B----45:R-:W-:Y:S01]  /*05f0*/  FFMA R19, R8, R10, R15 ;  /* 0x0000000a08137223 */ /* 0x030fe2000000000f */
[----:B--2---:R-:W-:-:S04]  /*0600*/  IMAD.WIDE R14, R2, 0x4, R12 ;  /* 0x00000004020e7825 */ /* 0x004fc800078e020c */
[----:B------:R1:W-:Y:S04]  /*0610*/  STG.E desc[UR6][R4.64], R19 ;  /* 0x0000001304007986 */ /* 0x0003e8000c101906 */
[----:B------:R-:W2:Y:S04]  /*0620*/  LDG.E R8, desc[UR6][R6.64+0x4] ;  /* 0x0000040606087981 */ /* 0x000ea8000c1e1900 */
[----:B------:R-:W2:Y:S01]  /*0630*/  LDG.E R10, desc[UR6][R14.64] ;  /* 0x000000060e0a7981 */ /* 0x000ea2000c1e1900 */
[----:B------:R-:W-:-:S04]  /*0640*/  IMAD.WIDE R16, R2, 0x4, R14 ;  /* 0x0000000402107825 */ /* 0x000fc800078e020e */
[----:B--2---:R-:W-:-:S05]  /*0650*/  FFMA R21, R8, R10, R19 ;  /* 0x0000000a08157223 */ /* 0x004fca0000000013 */
        /* <DEDUP_REMOVED lines=8> */
[----:B------:R-:W-:Y:S01]  /*06e0*/  IADD3 R11, PT, PT, R11, 0x4, RZ ;  /* 0x000000040b0b7810 */ /* 0x000fe20007ffe0ff */
[----:B--2---:R-:W-:-:S05]  /*06f0*/  FFMA R15, R8, R12, R23 ;  /* 0x0000000c080f7223 */ /* 0x004fca0000000017 */
[----:B------:R1:W-:Y:S02]  /*0700*/  STG.E desc[UR6][R4.64], R15 ;  /* 0x0000000f04007986 */ /* 0x0003e4000c101906 */
.L_x_24:
[----:B------:R-:W-:Y:S05]  /*0710*/  @!P1 EXIT ;  /* 0x000000000000994d */ /* 0x000fea0003800000 */
[----:B------:R-:W-:Y:S02]  /*0720*/  ISETP.NE.AND P0, PT, R18, 0x1, PT ;  /* 0x000000011200780c */ /* 0x000fe40003f05270 */
[----:B------:R-:W-:-:S04]  /*0730*/  LOP3.LUT R3, R3, 0x1, RZ, 0xc0, !PT ;  /* 0x0000000103037812 */ /* 0x000fc800078ec0ff */
[----:B------:R-:W-:-:S07]  /*0740*/  ISETP.NE.U32.AND P1, PT, R3, 0x1, PT ;  /* 0x000000010300780c */ /* 0x000fce0003f25070 */
[----:B------:R-:W-:Y:S06]  /*0750*/  @!P0 BRA `(.L_x_25) ;  /* 0x0000000000408947 */ /* 0x000fec0003800000 */
[----:B------:R-:W3:Y:S01]  /*0760*/  LDC.64 R6, c[0x0][0x380] ;  /* 0x0000e000ff067b82 */ /* 0x000ee20000000a00 */
[----:B------:R-:W-:Y:S01]  /*0770*/  IADD3 R3, PT, PT, R0, R11, RZ ;  /* 0x0000000b00037210 */ /* 0x000fe20007ffe0ff */
[----:B------:R-:W-:-:S06]  /*0780*/  IMAD R17, R11, R2, R9 ;  /* 0x000000020b117224 */ /* 0x000fcc00078e0209 */
[----:B------:R-:W4:Y:S01]  /*0790*/  LDC.64 R12, c[0x0][0x388] ;  /* 0x0000e200ff0c7b82 */ /* 0x000f220000000a00 */
[----:B---3--:R-:W-:-:S05]  /*07a0*/  IMAD.WIDE R6, R3, 0x4, R6 ;  /* 0x0000000403067825 */ /* 0x008fca00078e0206 */
[----:B------:R-:W3:Y:S01]  /*07b0*/  LDG.E R8, desc[UR6][R6.64] ;  /* 0x0000000606087981 */ /* 0x000ee2000c1e1900 */
[----:B----4-:R-:W-:-:S05]  /*07c0*/  IMAD.WIDE R12, R17, 0x4, R12 ;  /* 0x00000004110c7825 */ /* 0x010fca00078e020c */
[----:B------:R-:W3:Y:S01]  /*07d0*/  LDG.E R3, desc[UR6][R12.64] ;  /* 0x000000060c037981 */ /* 0x000ee2000c1e1900 */
[----:B------:R-:W-:-:S04]  /*07e0*/  IMAD.WIDE R16, R2, 0x4, R12 ;  /* 0x0000000402107825 */ /* 0x000fc800078e020c */
[----:B---3-5:R-:W-:-:S05]  /*07f0*/  FFMA R3, R8, R3, R15 ;  /* 0x0000000308037223 */ /* 0x028fca000000000f */
[----:B------:R3:W-:Y:S04]  /*0800*/  STG.E desc[UR6][R4.64], R3 ;  /* 0x0000000304007986 */ /* 0x0007e8000c101906 */
[----:B------:R-:W1:Y:S04]  /*0810*/  LDG.E R8, desc[UR6][R6.64+0x4] ;  /* 0x0000040606087981 */ /* 0x000e68000c1e1900 */
[----:B------:R-:W1:Y:S01]  /*0820*/  LDG.E R16, desc[UR6][R16.64] ;  /* 0x0000000610107981 */ /* 0x000e62000c1e1900 */
[----:B------:R-:W-:Y:S01]  /*0830*/  IADD3 R11, PT, PT, R11, 0x2, RZ ;  /* 0x000000020b0b7810 */ /* 0x000fe20007ffe0ff */
[----:B-12---:R-:W-:-:S05]  /*0840*/  FFMA R15, R8, R16, R3 ;  /* 0x00000010080f7223 */ /* 0x006fca0000000003 */
[----:B------:R3:W-:Y:S02]  /*0850*/  STG.E desc[UR6][R4.64], R15 ;  /* 0x0000000f04007986 */ /* 0x0007e4000c101906 */
.L_x_25:
[----:B------:R-:W-:Y:S05]  /*0860*/  @P1 EXIT ;  /* 0x000000000000194d */ /* 0x000fea0003800000 */
[----:B------:R-:W4:Y:S01]  /*0870*/  LDC.64 R6, c[0x0][0x380] ;  /* 0x0000e000ff067b82 */ /* 0x000f220000000a00 */
[----:B---3--:R-:W-:Y:S01]  /*0880*/  IADD3 R3, PT, PT, R0, R11, RZ ;  /* 0x0000000b00037210 */ /* 0x008fe20007ffe0ff */
[----:B------:R-:W-:-:S06]  /*0890*/  IMAD R9, R11, R2, R9 ;  /* 0x000000020b097224 */ /* 0x000fcc00078e0209 */
[----:B------:R-:W3:Y:S01]  /*08a0*/  LDC.64 R12, c[0x0][0x388] ;  /* 0x0000e200ff0c7b82 */ /* 0x000ee20000000a00 */
[----:B----4-:R-:W-:-:S06]  /*08b0*/  IMAD.WIDE R2, R3, 0x4, R6 ;  /* 0x0000000403027825 */ /* 0x010fcc00078e0206 */
[----:B------:R-:W1:Y:S01]  /*08c0*/  LDG.E R2, desc[UR6][R2.64] ;  /* 0x0000000602027981 */ /* 0x000e62000c1e1900 */
[----:B---3--:R-:W-:-:S06]  /*08d0*/  IMAD.WIDE R6, R9, 0x4, R12 ;  /* 0x0000000409067825 */ /* 0x008fcc00078e020c */
[----:B------:R-:W1:Y:S02]  /*08e0*/  LDG.E R6, desc[UR6][R6.64] ;  /* 0x0000000606067981 */ /* 0x000e64000c1e1900 */
[----:B-12--5:R-:W-:-:S05]  /*08f0*/  FFMA R15, R2, R6, R15 ;  /* 0x00000006020f7223 */ /* 0x026fca000000000f */
[----:B------:R-:W-:Y:S01]  /*0900*/  STG.E desc[UR6][R4.64], R15 ;  /* 0x0000000f04007986 */ /* 0x000fe2000c101906 */
[----:B------:R-:W-:Y:S05]  /*0910*/  EXIT ;  /* 0x000000000000794d */ /* 0x000fea0003800000 */
.L_x_26:
        /* <DEDUP_REMOVED lines=14> */
.L_x_29:


//--------------------- .nv.shared._Z22tiled_mm_double_bufferPfS_S_iiiiii --------------------------
	.section	.nv.shared._Z22tiled_mm_double_bufferPfS_S_iiiiii,"aw",@nobits
	.sectionflags	@""
	.align	4
.nv.shared._Z22tiled_mm_double_bufferPfS_S_iiiiii:
	.zero		2048


//--------------------- .nv.shared.reserved.0     --------------------------
	.section	.nv.shared.reserved.0,"aw",@nobits
	.weak		__nv_reservedSMEM_offset_0_alias
	.size		__nv_reservedSMEM_offset_0_alias, 0, 64
	.other		__nv_reservedSMEM_offset_0_alias,@"STO_CUDA_RESERVED_SHARED STV_DEFAULT"
__nv_reservedSMEM_offset_0_alias:
	.zero		0
	.zero		64


//--------------------- .nv.shared._Z8tiled_mmPfS_S_iiiiii --------------------------
	.section	.nv.shared._Z8tiled_mmPfS_S_iiiiii,"aw",@nobits
	.sectionflags	@""
	.align	4
.nv.shared._Z8tiled_mmPfS_S_iiiiii:
	.zero		1536


//--------------------- .nv.constant0._Z22tiled_mm_double_bufferPfS_S_iiiiii --------------------------
	.section	.nv.constant0._Z22tiled_mm_double_bufferPfS_S_iiiiii,"a",@progbits
	.sectionflags	@""
	.align	4
.nv.constant0._Z22tiled_mm_double_bufferPfS_S_iiiiii:
	.zero		944


//--------------------- .nv.constant0._Z8tiled_mmPfS_S_iiiiii --------------------------
	.section	.nv.constant0._Z8tiled_mmPfS_S_iiiiii,"a",@progbits
	.sectionflags	@""
	.align	4
.nv.constant0._Z8tiled_mmPfS_S_iiiiii:
	.zero		944


//--------------------- .nv.constant0._Z9native_mmPfS_S_iiiiii --------------------------
	.section	.nv.constant0._Z9native_mmPfS_S_iiiiii,"a",@progbits
	.sectionflags	@""
	.align	4
.nv.constant0._Z9native_mmPfS_S_iiiiii:
	.zero		944


//--------------------- SYMBOLS --------------------------

	.type		.nv.reservedSmem.offset0,@object
	.size		.nv.reservedSmem.offset0,0x4
	.type		.nv.reservedSmem.cap,@object
	.size		.nv.reservedSmem.cap,0x4
